	.target	sm_90a

	.elftype	@"ET_EXEC"


//--------------------- .note.nv.tkinfo           --------------------------
	.section	.note.nv.tkinfo,"",@"SHT_NOTE"
	.sectionflags	@"SHF_NOTE_NV_TKINFO"
	.tkinfo
        /*0018*/ 	.word	0x00000002
        /*0030*/ 	.string	""
        /*0030*/ 	.string	"ptxas"
        /*0030*/ 	.string	"Cuda compilation tools, release 13.0, V13.0.88"
        /*0030*/ 	.string	"Build cuda_13.0.r13.0/compiler.36424714_0"
        /*0030*/ 	.string	"-arch sm_90a -m 64 "



//--------------------- .note.nv.cuinfo           --------------------------
	.section	.note.nv.cuinfo,"",@"SHT_NOTE"
	.sectionflags	@"SHF_NOTE_NV_CUINFO"
        /*0018*/ 	.short	0x0002
        /*001a*/ 	.short	0x005a
        /*001c*/ 	.short	0x0082
	.zero		2


//--------------------- .nv.info                  --------------------------
	.section	.nv.info,"",@"SHT_CUDA_INFO"
	.align	4


	//----- nvinfo : EIATTR_REGCOUNT
	.align		4
        /*0000*/ 	.byte	0x04, 0x2f
        /*0002*/ 	.short	(.L_12 - .L_11)
	.align		4
.L_11:
        /*0004*/ 	.word	index@(_ZN7cutlass13device_kernelINS_4conv6kernel13ConvUniversalINS1_16ConvProblemShapeILNS1_8OperatorE2ELi3EEENS1_10collective14CollectiveConvINS1_46MainloopSm90TmaGmmaWarpSpecializedImplicitGemmILS5_2ELi4ELi3EN4cute5tupleIJNSA_1CILi1EEESD_SD_EEENS1_36KernelImplicitTmaWarpSpecializedSm90ELi1EEENSB_IJNSC_ILi256EEENSB_IJNSC_ILi128EEEEEENSB_IJNSC_ILi64EEEEEEEEENS_10bfloat16_tESN_NSA_8TiledMMAINSA_8MMA_AtomIJNSA_4SM904GMMA28MMA_64x128x16_F32BF16BF16_SSILNSR_5MajorE1ELST_1ELNSR_7ScaleInE1ELSU_1EEEEEENSA_6LayoutISE_NSB_IJNSC_ILi0EEESY_SY_EEEEENSB_IJNSA_10UnderscoreES11_S11_EEEEENS7_6detail26Sm90ImplicitGemmTileTraitsINSA_13SM90_TMA_LOADENSA_14ComposedLayoutINSA_7SwizzleILi3ELi4ELi3EEENSA_18smem_ptr_flag_bitsILi16EEENSX_INSB_IJNSB_IJSK_NSC_ILi4EEEEEENSB_IJNSC_ILi8EEES1E_EEENSB_IJSD_S1C_EEEEEENSB_IJNSB_IJSD_NSC_ILi4096EEEEEENSB_IJSK_NSC_ILi512EEEEEENSB_IJSY_NSC_ILi16384EEEEEEEEEEEEEvEENS15_INSA_20SM90_TMA_LOAD_IM2COLENS17_IS19_S1B_NSX_INSB_IJNSB_IJSK_NSC_ILi2EEEEEES1F_S1G_EEENSB_IJS1J_S1L_NSB_IJSY_NSC_ILi8192EEEEEEEEEEEEEvEEEENS_8epilogue10collective6detail29Sm90TmaWarpSpecializedAdapterINS24_15DefaultEpilogueISN_NSB_IJlNSB_IJSD_lllEEESY_EEES29_NS23_6thread17LinearCombinationISN_Li1EffLNS2A_9ScaleType4KindE0ELNS_15FloatRoundStyleE2ESN_EENS_4gemm15EpilogueDefaultEEEEEvvEEEEvNT_6ParamsE)
        /*0008*/ 	.word	0x000000ff


	//----- nvinfo : EIATTR_FRAME_SIZE
	.align		4
.L_12:
        /*000c*/ 	.byte	0x04, 0x11
        /*000e*/ 	.short	(.L_14 - .L_13)
	.align		4
.L_13:
        /*0010*/ 	.word	index@(_ZN7cutlass13device_kernelINS_4conv6kernel13ConvUniversalINS1_16ConvProblemShapeILNS1_8OperatorE2ELi3EEENS1_10collective14CollectiveConvINS1_46MainloopSm90TmaGmmaWarpSpecializedImplicitGemmILS5_2ELi4ELi3EN4cute5tupleIJNSA_1CILi1EEESD_SD_EEENS1_36KernelImplicitTmaWarpSpecializedSm90ELi1EEENSB_IJNSC_ILi256EEENSB_IJNSC_ILi128EEEEEENSB_IJNSC_ILi64EEEEEEEEENS_10bfloat16_tESN_NSA_8TiledMMAINSA_8MMA_AtomIJNSA_4SM904GMMA28MMA_64x128x16_F32BF16BF16_SSILNSR_5MajorE1ELST_1ELNSR_7ScaleInE1ELSU_1EEEEEENSA_6LayoutISE_NSB_IJNSC_ILi0EEESY_SY_EEEEENSB_IJNSA_10UnderscoreES11_S11_EEEEENS7_6detail26Sm90ImplicitGemmTileTraitsINSA_13SM90_TMA_LOADENSA_14ComposedLayoutINSA_7SwizzleILi3ELi4ELi3EEENSA_18smem_ptr_flag_bitsILi16EEENSX_INSB_IJNSB_IJSK_NSC_ILi4EEEEEENSB_IJNSC_ILi8EEES1E_EEENSB_IJSD_S1C_EEEEEENSB_IJNSB_IJSD_NSC_ILi4096EEEEEENSB_IJSK_NSC_ILi512EEEEEENSB_IJSY_NSC_ILi16384EEEEEEEEEEEEEvEENS15_INSA_20SM90_TMA_LOAD_IM2COLENS17_IS19_S1B_NSX_INSB_IJNSB_IJSK_NSC_ILi2EEEEEES1F_S1G_EEENSB_IJS1J_S1L_NSB_IJSY_NSC_ILi8192EEEEEEEEEEEEEvEEEENS_8epilogue10collective6detail29Sm90TmaWarpSpecializedAdapterINS24_15DefaultEpilogueISN_NSB_IJlNSB_IJSD_lllEEESY_EEES29_NS23_6thread17LinearCombinationISN_Li1EffLNS2A_9ScaleType4KindE0ELNS_15FloatRoundStyleE2ESN_EENS_4gemm15EpilogueDefaultEEEEEvvEEEEvNT_6ParamsE)
        /*0014*/ 	.word	0x000003e8


	//----- nvinfo : EIATTR_MIN_STACK_SIZE
	.align		4
.L_14:
        /*0018*/ 	.byte	0x04, 0x12
        /*001a*/ 	.short	(.L_16 - .L_15)
	.align		4
.L_15:
        /*001c*/ 	.word	index@(_ZN7cutlass13device_kernelINS_4conv6kernel13ConvUniversalINS1_16ConvProblemShapeILNS1_8OperatorE2ELi3EEENS1_10collective14CollectiveConvINS1_46MainloopSm90TmaGmmaWarpSpecializedImplicitGemmILS5_2ELi4ELi3EN4cute5tupleIJNSA_1CILi1EEESD_SD_EEENS1_36KernelImplicitTmaWarpSpecializedSm90ELi1EEENSB_IJNSC_ILi256EEENSB_IJNSC_ILi128EEEEEENSB_IJNSC_ILi64EEEEEEEEENS_10bfloat16_tESN_NSA_8TiledMMAINSA_8MMA_AtomIJNSA_4SM904GMMA28MMA_64x128x16_F32BF16BF16_SSILNSR_5MajorE1ELST_1ELNSR_7ScaleInE1ELSU_1EEEEEENSA_6LayoutISE_NSB_IJNSC_ILi0EEESY_SY_EEEEENSB_IJNSA_10UnderscoreES11_S11_EEEEENS7_6detail26Sm90ImplicitGemmTileTraitsINSA_13SM90_TMA_LOADENSA_14ComposedLayoutINSA_7SwizzleILi3ELi4ELi3EEENSA_18smem_ptr_flag_bitsILi16EEENSX_INSB_IJNSB_IJSK_NSC_ILi4EEEEEENSB_IJNSC_ILi8EEES1E_EEENSB_IJSD_S1C_EEEEEENSB_IJNSB_IJSD_NSC_ILi4096EEEEEENSB_IJSK_NSC_ILi512EEEEEENSB_IJSY_NSC_ILi16384EEEEEEEEEEEEEvEENS15_INSA_20SM90_TMA_LOAD_IM2COLENS17_IS19_S1B_NSX_INSB_IJNSB_IJSK_NSC_ILi2EEEEEES1F_S1G_EEENSB_IJS1J_S1L_NSB_IJSY_NSC_ILi8192EEEEEEEEEEEEEvEEEENS_8epilogue10collective6detail29Sm90TmaWarpSpecializedAdapterINS24_15DefaultEpilogueISN_NSB_IJlNSB_IJSD_lllEEESY_EEES29_NS23_6thread17LinearCombinationISN_Li1EffLNS2A_9ScaleType4KindE0ELNS_15FloatRoundStyleE2ESN_EENS_4gemm15EpilogueDefaultEEEEEvvEEEEvNT_6ParamsE)
        /*0020*/ 	.word	0x000003e8
.L_16:


//--------------------- .nv.compat                --------------------------
	.section	.nv.compat,"",@"SHT_CUDA_COMPAT_INFO"
	.align	4
        /*0000*/ 	.byte	0x02, 0x09, 0x01, 0x00, 0x02, 0x02, 0x04, 0x00, 0x02, 0x05, 0x05, 0x00, 0x03, 0x07, 0x01, 0x01
        /*0010*/ 	.byte	0x02, 0x03, 0x01, 0x00, 0x02, 0x06, 0x01, 0x00, 0x04, 0x0b, 0x08, 0x00, 0x00, 0x00, 0x00, 0x00
        /*0020*/ 	.byte	0x00, 0x00, 0x00, 0x00


//--------------------- .nv.info._ZN7cutlass13device_kernelINS_4conv6kernel13ConvUniversalINS1_16ConvProblemShapeILNS1_8OperatorE2ELi3EEENS1_10collective14CollectiveConvINS1_46MainloopSm90TmaGmmaWarpSpecializedImplicitGemmILS5_2ELi4ELi3EN4cute5tupleIJNSA_1CILi1EEESD_SD_EEENS1_36KernelImplicitTmaWarpSpecializedSm90ELi1EEENSB_IJNSC_ILi256EEENSB_IJNSC_ILi128EEEEEENSB_IJNSC_ILi64EEEEEEEEENS_10bfloat16_tESN_NSA_8TiledMMAINSA_8MMA_AtomIJNSA_4SM904GMMA28MMA_64x128x16_F32BF16BF16_SSILNSR_5MajorE1ELST_1ELNSR_7ScaleInE1ELSU_1EEEEEENSA_6LayoutISE_NSB_IJNSC_ILi0EEESY_SY_EEEEENSB_IJNSA_10UnderscoreES11_S11_EEEEENS7_6detail26Sm90ImplicitGemmTileTraitsINSA_13SM90_TMA_LOADENSA_14ComposedLayoutINSA_7SwizzleILi3ELi4ELi3EEENSA_18smem_ptr_flag_bitsILi16EEENSX_INSB_IJNSB_IJSK_NSC_ILi4EEEEEENSB_IJNSC_ILi8EEES1E_EEENSB_IJSD_S1C_EEEEEENSB_IJNSB_IJSD_NSC_ILi4096EEEEEENSB_IJSK_NSC_ILi512EEEEEENSB_IJSY_NSC_ILi16384EEEEEEEEEEEEEvEENS15_INSA_20SM90_TMA_LOAD_IM2COLENS17_IS19_S1B_NSX_INSB_IJNSB_IJSK_NSC_ILi2EEEEEES1F_S1G_EEENSB_IJS1J_S1L_NSB_IJSY_NSC_ILi8192EEEEEEEEEEEEEvEEEENS_8epilogue10collective6detail29Sm90TmaWarpSpecializedAdapterINS24_15DefaultEpilogueISN_NSB_IJlNSB_IJSD_lllEEESY_EEES29_NS23_6thread17LinearCombinationISN_Li1EffLNS2A_9ScaleType4KindE0ELNS_15FloatRoundStyleE2ESN_EENS_4gemm15EpilogueDefaultEEEEEvvEEEEvNT_6ParamsE --------------------------
	.section	.nv.info._ZN7cutlass13device_kernelINS_4conv6kernel13ConvUniversalINS1_16ConvProblemShapeILNS1_8OperatorE2ELi3EEENS1_10collective14CollectiveConvINS1_46MainloopSm90TmaGmmaWarpSpecializedImplicitGemmILS5_2ELi4ELi3EN4cute5tupleIJNSA_1CILi1EEESD_SD_EEENS1_36KernelImplicitTmaWarpSpecializedSm90ELi1EEENSB_IJNSC_ILi256EEENSB_IJNSC_ILi128EEEEEENSB_IJNSC_ILi64EEEEEEEEENS_10bfloat16_tESN_NSA_8TiledMMAINSA_8MMA_AtomIJNSA_4SM904GMMA28MMA_64x128x16_F32BF16BF16_SSILNSR_5MajorE1ELST_1ELNSR_7ScaleInE1ELSU_1EEEEEENSA_6LayoutISE_NSB_IJNSC_ILi0EEESY_SY_EEEEENSB_IJNSA_10UnderscoreES11_S11_EEEEENS7_6detail26Sm90ImplicitGemmTileTraitsINSA_13SM90_TMA_LOADENSA_14ComposedLayoutINSA_7SwizzleILi3ELi4ELi3EEENSA_18smem_ptr_flag_bitsILi16EEENSX_INSB_IJNSB_IJSK_NSC_ILi4EEEEEENSB_IJNSC_ILi8EEES1E_EEENSB_IJSD_S1C_EEEEEENSB_IJNSB_IJSD_NSC_ILi4096EEEEEENSB_IJSK_NSC_ILi512EEEEEENSB_IJSY_NSC_ILi16384EEEEEEEEEEEEEvEENS15_INSA_20SM90_TMA_LOAD_IM2COLENS17_IS19_S1B_NSX_INSB_IJNSB_IJSK_NSC_ILi2EEEEEES1F_S1G_EEENSB_IJS1J_S1L_NSB_IJSY_NSC_ILi8192EEEEEEEEEEEEEvEEEENS_8epilogue10collective6detail29Sm90TmaWarpSpecializedAdapterINS24_15DefaultEpilogueISN_NSB_IJlNSB_IJSD_lllEEESY_EEES29_NS23_6thread17LinearCombinationISN_Li1EffLNS2A_9ScaleType4KindE0ELNS_15FloatRoundStyleE2ESN_EENS_4gemm15EpilogueDefaultEEEEEvvEEEEvNT_6ParamsE,"",@"SHT_CUDA_INFO"
	.sectionflags	@""
	.align	4


	//----- nvinfo : EIATTR_CUDA_API_VERSION
	.align		4
        /*0000*/ 	.byte	0x04, 0x37
        /*0002*/ 	.short	(.L_18 - .L_17)
.L_17:
        /*0004*/ 	.word	0x00000082


	//----- nvinfo : EIATTR_KPARAM_INFO
	.align		4
.L_18:
        /*0008*/ 	.byte	0x04, 0x17
        /*000a*/ 	.short	(.L_20 - .L_19)
.L_19:
        /*000c*/ 	.word	0x00000000
        /*0010*/ 	.short	0x0000
        /*0012*/ 	.short	0x0070
        /*0014*/ 	.byte	0x00, 0xf0, 0x01, 0x10


	//----- nvinfo : EIATTR_SPARSE_MMA_MASK
	.align		4
.L_20:
        /*0018*/ 	.byte	0x03, 0x50
        /*001a*/ 	.short	0x0000


	//----- nvinfo : EIATTR_MAXREG_COUNT
	.align		4
        /*001c*/ 	.byte	0x03, 0x1b
        /*001e*/ 	.short	0x00ff


	//----- nvinfo : EIATTR_NUM_BARRIERS
	.align		4
        /*0020*/ 	.byte	0x02, 0x4c
        /*0022*/ 	.byte	0x01
	.zero		1


	//----- nvinfo : EIATTR_ANNOTATIONS
	.align		4
        /*0024*/ 	.byte	0x04, 0x55
        /*0026*/ 	.short	(.L_22 - .L_21)


	//   ....[0]....
.L_21:
        /*0028*/ 	.word	0x00000001
        /*002c*/ 	.byte	0x60, 0x0d, 0x00, 0x00, 0x01, 0x00, 0x00, 0x00, 0xa0, 0x0d, 0x00, 0x00, 0x01, 0x00, 0x00, 0x00
        /* <DEDUP_REMOVED lines=368> */
        /*173c*/ 	.byte	0xf0, 0x45, 0x01, 0x00, 0x01, 0x00, 0x00, 0x00, 0x30, 0x46, 0x01, 0x00


	//----- nvinfo : EIATTR_MERCURY_ISA_VERSION
	.align		4
.L_22:
        /*1748*/ 	.byte	0x03, 0x5f
        /*174a*/ 	.short	0x0101


	//----- nvinfo : EIATTR_COOP_GROUP_MASK_REGIDS
	.align		4
        /*174c*/ 	.byte	0x04, 0x29
        /*174e*/ 	.short	(.L_24 - .L_23)


	//   ....[0]....
.L_23:
        /*1750*/ 	.word	0xffffffff


	//   ....[1]....
        /*1754*/ 	.word	0xffffffff


	//   ....[2]....
        /*1758*/ 	.word	0xffffffff


	//----- nvinfo : EIATTR_COOP_GROUP_INSTR_OFFSETS
	.align		4
.L_24:
        /*175c*/ 	.byte	0x04, 0x28
        /*175e*/ 	.short	(.L_26 - .L_25)


	//   ....[0]....
.L_25:
        /*1760*/ 	.word	0x00000060


	//   ....[1]....
        /*1764*/ 	.word	0x00000090


	//   ....[2]....
        /*1768*/ 	.word	0x00000190


	//----- nvinfo : EIATTR_MBARRIER_INSTR_OFFSETS
	.align		4
.L_26:
        /*176c*/ 	.byte	0x04, 0x39
        /*176e*/ 	.short	(.L_28 - .L_27)


	//   ....[0]....
.L_27:
        /*1770*/ 	.word	0x000002e0
        /*1774*/ 	.word	0x000000ff
        /*1778*/ 	.word	0x00030000
        /*177c*/ 	.short	0x0100
        /*177e*/ 	.byte	0x07
	.zero		1


	//   ....[1]....
        /*1780*/ 	.word	0x000002f0
        /*1784*/ 	.word	0x000000ff
        /*1788*/ 	.word	0x00030020
        /*178c*/ 	.short	0x0100
        /*178e*/ 	.byte	0x07
	.zero		1


	//   ....[2]....
        /*1790*/ 	.word	0x00000300
        /*1794*/ 	.word	0x000000ff
        /*1798*/ 	.word	0x00030008
        /*179c*/ 	.short	0x0100
        /*179e*/ 	.byte	0x07
	.zero		1


	//   ....[3]....
        /*17a0*/ 	.word	0x00000310
        /*17a4*/ 	.word	0x000000ff
        /*17a8*/ 	.word	0x00030028
        /*17ac*/ 	.short	0x0100
        /*17ae*/ 	.byte	0x07
	.zero		1


	//   ....[4]....
        /*17b0*/ 	.word	0x00000320
        /*17b4*/ 	.word	0x000000ff
        /*17b8*/ 	.word	0x00030010
        /*17bc*/ 	.short	0x0100
        /*17be*/ 	.byte	0x07
	.zero		1


	//   ....[5]....
        /*17c0*/ 	.word	0x00000330
        /*17c4*/ 	.word	0x000000ff
        /*17c8*/ 	.word	0x00030030
        /*17cc*/ 	.short	0x0100
        /*17ce*/ 	.byte	0x07
	.zero		1


	//   ....[6]....
        /*17d0*/ 	.word	0x00000340
        /*17d4*/ 	.word	0x000000ff
        /*17d8*/ 	.word	0x00030018
        /*17dc*/ 	.short	0x0100
        /*17de*/ 	.byte	0x07
	.zero		1


	//   ....[7]....
        /*17e0*/ 	.word	0x00000350
        /*17e4*/ 	.word	0x000000ff
        /*17e8*/ 	.word	0x00030038
        /*17ec*/ 	.short	0x0100
        /*17ee*/ 	.byte	0x07
	.zero		1


	//   ....[8]....
        /*17f0*/ 	.word	0x00001840
        /*17f4*/ 	.word	0x00000003
        /*17f8*/ 	.word	0x00030000
        /*17fc*/ 	.short	0x010a
        /*17fe*/ 	.byte	0x3f
	.zero		1


	//   ....[9]....
        /*1800*/ 	.word	0x00003c50
        /*1804*/ 	.word	0x00000000
        /*1808*/ 	.word	0x00030000
        /*180c*/ 	.short	0x010a
        /*180e*/ 	.byte	0x3f
	.zero		1


	//   ....[10]....
        /*1810*/ 	.word	0x000064b0
        /*1814*/ 	.word	0x000000ff
        /*1818*/ 	.word	0x00000000
        /*181c*/ 	.short	0x0101
        /*181e*/ 	.byte	0x0c
	.zero		1


	//   ....[11]....
        /*1820*/ 	.word	0x000066c0
        /*1824*/ 	.word	0x000000ff
        /*1828*/ 	.word	0x00000000
        /*182c*/ 	.short	0x0101
        /*182e*/ 	.byte	0x04
	.zero		1


	//   ....[12]....
        /*1830*/ 	.word	0x00019830
        /*1834*/ 	.word	0x00000005
        /*1838*/ 	.word	0x00030020
        /*183c*/ 	.short	0x010a
        /*183e*/ 	.byte	0x3f
	.zero		1


	//   ....[13]....
        /*1840*/ 	.word	0x0001a140
        /*1844*/ 	.word	0x00000003
        /*1848*/ 	.word	0x00000000
        /*184c*/ 	.short	0x010a
        /*184e*/ 	.byte	0x3f
	.zero		1


	//   ....[14]....
        /*1850*/ 	.word	0x0001a210
        /*1854*/ 	.word	0x00000003
        /*1858*/ 	.word	0x00000000
        /*185c*/ 	.short	0x010a
        /*185e*/ 	.byte	0x3f
	.zero		1


	//   ....[15]....
        /*1860*/ 	.word	0x0001a2e0
        /*1864*/ 	.word	0x00000003
        /*1868*/ 	.word	0x00000000
        /*186c*/ 	.short	0x010a
        /*186e*/ 	.byte	0x3f
	.zero		1


	//   ....[16]....
        /*1870*/ 	.word	0x0001a3b0
        /*1874*/ 	.word	0x00000003
        /*1878*/ 	.word	0x00000000
        /*187c*/ 	.short	0x010a
        /*187e*/ 	.byte	0x3f
	.zero		1


	//----- nvinfo : EIATTR_NUM_MBARRIERS
	.align		4
.L_28:
        /*1880*/ 	.byte	0x03, 0x38
        /*1882*/ 	.short	0x0008


	//----- nvinfo : EIATTR_EXIT_INSTR_OFFSETS
	.align		4
        /*1884*/ 	.byte	0x04, 0x1c
        /*1886*/ 	.short	(.L_30 - .L_29)


	//   ....[0]....
.L_29:
        /*1888*/ 	.word	0x00000d50


	//   ....[1]....
        /*188c*/ 	.word	0x00006a40


	//   ....[2]....
        /*1890*/ 	.word	0x00006a90


	//   ....[3]....
        /*1894*/ 	.word	0x00006b00


	//   ....[4]....
        /*1898*/ 	.word	0x00013c00


	//   ....[5]....
        /*189c*/ 	.word	0x00013c40


	//   ....[6]....
        /*18a0*/ 	.word	0x00019530


	//   ....[7]....
        /*18a4*/ 	.word	0x00019560


	//   ....[8]....
        /*18a8*/ 	.word	0x00019580


	//   ....[9]....
        /*18ac*/ 	.word	0x0001a010


	//   ....[10]....
        /*18b0*/ 	.word	0x0001a3e0


	//----- nvinfo : EIATTR_MAX_THREADS
	.align		4
.L_30:
        /*18b4*/ 	.byte	0x04, 0x05
        /*18b6*/ 	.short	(.L_32 - .L_31)
.L_31:
        /*18b8*/ 	.word	0x00000100
        /*18bc*/ 	.word	0x00000001
        /*18c0*/ 	.word	0x00000001


	//----- nvinfo : EIATTR_CRS_STACK_SIZE
	.align		4
.L_32:
        /*18c4*/ 	.byte	0x04, 0x1e
        /*18c6*/ 	.short	(.L_34 - .L_33)
.L_33:
        /*18c8*/ 	.word	0x00000000


	//----- nvinfo : EIATTR_CBANK_PARAM_SIZE
	.align		4
.L_34:
        /*18cc*/ 	.byte	0x03, 0x19
        /*18ce*/ 	.short	0x0470


	//----- nvinfo : EIATTR_PARAM_CBANK
	.align		4
        /*18d0*/ 	.byte	0x04, 0x0a
        /*18d2*/ 	.short	(.L_36 - .L_35)
	.align		4
.L_35:
        /*18d4*/ 	.word	index@(.nv.constant0._ZN7cutlass13device_kernelINS_4conv6kernel13ConvUniversalINS1_16ConvProblemShapeILNS1_8OperatorE2ELi3EEENS1_10collective14CollectiveConvINS1_46MainloopSm90TmaGmmaWarpSpecializedImplicitGemmILS5_2ELi4ELi3EN4cute5tupleIJNSA_1CILi1EEESD_SD_EEENS1_36KernelImplicitTmaWarpSpecializedSm90ELi1EEENSB_IJNSC_ILi256EEENSB_IJNSC_ILi128EEEEEENSB_IJNSC_ILi64EEEEEEEEENS_10bfloat16_tESN_NSA_8TiledMMAINSA_8MMA_AtomIJNSA_4SM904GMMA28MMA_64x128x16_F32BF16BF16_SSILNSR_5MajorE1ELST_1ELNSR_7ScaleInE1ELSU_1EEEEEENSA_6LayoutISE_NSB_IJNSC_ILi0EEESY_SY_EEEEENSB_IJNSA_10UnderscoreES11_S11_EEEEENS7_6detail26Sm90ImplicitGemmTileTraitsINSA_13SM90_TMA_LOADENSA_14ComposedLayoutINSA_7SwizzleILi3ELi4ELi3EEENSA_18smem_ptr_flag_bitsILi16EEENSX_INSB_IJNSB_IJSK_NSC_ILi4EEEEEENSB_IJNSC_ILi8EEES1E_EEENSB_IJSD_S1C_EEEEEENSB_IJNSB_IJSD_NSC_ILi4096EEEEEENSB_IJSK_NSC_ILi512EEEEEENSB_IJSY_NSC_ILi16384EEEEEEEEEEEEEvEENS15_INSA_20SM90_TMA_LOAD_IM2COLENS17_IS19_S1B_NSX_INSB_IJNSB_IJSK_NSC_ILi2EEEEEES1F_S1G_EEENSB_IJS1J_S1L_NSB_IJSY_NSC_ILi8192EEEEEEEEEEEEEvEEEENS_8epilogue10collective6detail29Sm90TmaWarpSpecializedAdapterINS24_15DefaultEpilogueISN_NSB_IJlNSB_IJSD_lllEEESY_EEES29_NS23_6thread17LinearCombinationISN_Li1EffLNS2A_9ScaleType4KindE0ELNS_15FloatRoundStyleE2ESN_EENS_4gemm15EpilogueDefaultEEEEEvvEEEEvNT_6ParamsE)
        /*18d8*/ 	.short	0x0210
        /*18da*/ 	.short	0x0470


	//----- nvinfo : EIATTR_SW_WAR
	.align		4
.L_36:
        /*18dc*/ 	.byte	0x04, 0x36
        /*18de*/ 	.short	(.L_38 - .L_37)
.L_37:
        /*18e0*/ 	.word	0x00000008
.L_38:


//--------------------- .nv.callgraph             --------------------------
	.section	.nv.callgraph,"",@"SHT_CUDA_CALLGRAPH"
	.align	4
	.sectionentsize	8
	.align		4
        /*0000*/ 	.word	0x00000000
	.align		4
        /*0004*/ 	.word	0xffffffff
	.align		4
        /*0008*/ 	.word	0x00000000
	.align		4
        /*000c*/ 	.word	0xfffffffe
	.align		4
        /*0010*/ 	.word	0x00000000
	.align		4
        /*0014*/ 	.word	0xfffffffd
	.align		4
        /*0018*/ 	.word	0x00000000
	.align		4
        /*001c*/ 	.word	0xfffffffc


//--------------------- .nv.constant4             --------------------------
	.section	.nv.constant4,"a",@progbits
	.align	8
	.align		8
.nv.constant4:
        /*0000*/ 	.dword	_ZN39_INTERNAL_d715296c_4_k_cu_2a3b16f2_38354cuda3std3__45__cpo5beginE
	.align		8
        /*0008*/ 	.dword	_ZN39_INTERNAL_d715296c_4_k_cu_2a3b16f2_38354cuda3std3__45__cpo3endE
	.align		8
        /*0010*/ 	.dword	_ZN39_INTERNAL_d715296c_4_k_cu_2a3b16f2_38354cuda3std3__45__cpo6cbeginE
	.align		8
        /*0018*/ 	.dword	_ZN39_INTERNAL_d715296c_4_k_cu_2a3b16f2_38354cuda3std3__45__cpo4cendE
	.align		8
        /*0020*/ 	.dword	_ZN39_INTERNAL_d715296c_4_k_cu_2a3b16f2_38354cuda3std3__441_GLOBAL__N__d715296c_4_k_cu_2a3b16f2_38356ignoreE
	.align		8
        /*0028*/ 	.dword	_ZN39_INTERNAL_d715296c_4_k_cu_2a3b16f2_38354cuda3std3__419piecewise_constructE
	.align		8
        /*0030*/ 	.dword	_ZN39_INTERNAL_d715296c_4_k_cu_2a3b16f2_38354cuda3std3__48in_placeE
	.align		8
        /*0038*/ 	.dword	_ZN39_INTERNAL_d715296c_4_k_cu_2a3b16f2_38354cuda3std6ranges3__45__cpo4swapE
	.align		8
        /*0040*/ 	.dword	_ZN39_INTERNAL_d715296c_4_k_cu_2a3b16f2_38354cuda3std6ranges3__45__cpo9iter_moveE
	.align		8
        /*0048*/ 	.dword	_ZN39_INTERNAL_d715296c_4_k_cu_2a3b16f2_38354cute7productE
	.align		8
        /*0050*/ 	.dword	_ZN39_INTERNAL_d715296c_4_k_cu_2a3b16f2_38354cute1_E


//--------------------- .text._ZN7cutlass13device_kernelINS_4conv6kernel13ConvUniversalINS1_16ConvProblemShapeILNS1_8OperatorE2ELi3EEENS1_10collective14CollectiveConvINS1_46MainloopSm90TmaGmmaWarpSpecializedImplicitGemmILS5_2ELi4ELi3EN4cute5tupleIJNSA_1CILi1EEESD_SD_EEENS1_36KernelImplicitTmaWarpSpecializedSm90ELi1EEENSB_IJNSC_ILi256EEENSB_IJNSC_ILi128EEEEEENSB_IJNSC_ILi64EEEEEEEEENS_10bfloat16_tESN_NSA_8TiledMMAINSA_8MMA_AtomIJNSA_4SM904GMMA28MMA_64x128x16_F32BF16BF16_SSILNSR_5MajorE1ELST_1ELNSR_7ScaleInE1ELSU_1EEEEEENSA_6LayoutISE_NSB_IJNSC_ILi0EEESY_SY_EEEEENSB_IJNSA_10UnderscoreES11_S11_EEEEENS7_6detail26Sm90ImplicitGemmTileTraitsINSA_13SM90_TMA_LOADENSA_14ComposedLayoutINSA_7SwizzleILi3ELi4ELi3EEENSA_18smem_ptr_flag_bitsILi16EEENSX_INSB_IJNSB_IJSK_NSC_ILi4EEEEEENSB_IJNSC_ILi8EEES1E_EEENSB_IJSD_S1C_EEEEEENSB_IJNSB_IJSD_NSC_ILi4096EEEEEENSB_IJSK_NSC_ILi512EEEEEENSB_IJSY_NSC_ILi16384EEEEEEEEEEEEEvEENS15_INSA_20SM90_TMA_LOAD_IM2COLENS17_IS19_S1B_NSX_INSB_IJNSB_IJSK_NSC_ILi2EEEEEES1F_S1G_EEENSB_IJS1J_S1L_NSB_IJSY_NSC_ILi8192EEEEEEEEEEEEEvEEEENS_8epilogue10collective6detail29Sm90TmaWarpSpecializedAdapterINS24_15DefaultEpilogueISN_NSB_IJlNSB_IJSD_lllEEESY_EEES29_NS23_6thread17LinearCombinationISN_Li1EffLNS2A_9ScaleType4KindE0ELNS_15FloatRoundStyleE2ESN_EENS_4gemm15EpilogueDefaultEEEEEvvEEEEvNT_6ParamsE --------------------------
	.section	.text._ZN7cutlass13device_kernelINS_4conv6kernel13ConvUniversalINS1_16ConvProblemShapeILNS1_8OperatorE2ELi3EEENS1_10collective14CollectiveConvINS1_46MainloopSm90TmaGmmaWarpSpecializedImplicitGemmILS5_2ELi4ELi3EN4cute5tupleIJNSA_1CILi1EEESD_SD_EEENS1_36KernelImplicitTmaWarpSpecializedSm90ELi1EEENSB_IJNSC_ILi256EEENSB_IJNSC_ILi128EEEEEENSB_IJNSC_ILi64EEEEEEEEENS_10bfloat16_tESN_NSA_8TiledMMAINSA_8MMA_AtomIJNSA_4SM904GMMA28MMA_64x128x16_F32BF16BF16_SSILNSR_5MajorE1ELST_1ELNSR_7ScaleInE1ELSU_1EEEEEENSA_6LayoutISE_NSB_IJNSC_ILi0EEESY_SY_EEEEENSB_IJNSA_10UnderscoreES11_S11_EEEEENS7_6detail26Sm90ImplicitGemmTileTraitsINSA_13SM90_TMA_LOADENSA_14ComposedLayoutINSA_7SwizzleILi3ELi4ELi3EEENSA_18smem_ptr_flag_bitsILi16EEENSX_INSB_IJNSB_IJSK_NSC_ILi4EEEEEENSB_IJNSC_ILi8EEES1E_EEENSB_IJSD_S1C_EEEEEENSB_IJNSB_IJSD_NSC_ILi4096EEEEEENSB_IJSK_NSC_ILi512EEEEEENSB_IJSY_NSC_ILi16384EEEEEEEEEEEEEvEENS15_INSA_20SM90_TMA_LOAD_IM2COLENS17_IS19_S1B_NSX_INSB_IJNSB_IJSK_NSC_ILi2EEEEEES1F_S1G_EEENSB_IJS1J_S1L_NSB_IJSY_NSC_ILi8192EEEEEEEEEEEEEvEEEENS_8epilogue10collective6detail29Sm90TmaWarpSpecializedAdapterINS24_15DefaultEpilogueISN_NSB_IJlNSB_IJSD_lllEEESY_EEES29_NS23_6thread17LinearCombinationISN_Li1EffLNS2A_9ScaleType4KindE0ELNS_15FloatRoundStyleE2ESN_EENS_4gemm15EpilogueDefaultEEEEEvvEEEEvNT_6ParamsE,"ax",@progbits
	.align	128
.text._ZN7cutlass13device_kernelINS_4conv6kernel13ConvUniversalINS1_16ConvProblemShapeILNS1_8OperatorE2ELi3EEENS1_10collective14CollectiveConvINS1_46MainloopSm90TmaGmmaWarpSpecializedImplicitGemmILS5_2ELi4ELi3EN4cute5tupleIJNSA_1CILi1EEESD_SD_EEENS1_36KernelImplicitTmaWarpSpecializedSm90ELi1EEENSB_IJNSC_ILi256EEENSB_IJNSC_ILi128EEEEEENSB_IJNSC_ILi64EEEEEEEEENS_10bfloat16_tESN_NSA_8TiledMMAINSA_8MMA_AtomIJNSA_4SM904GMMA28MMA_64x128x16_F32BF16BF16_SSILNSR_5MajorE1ELST_1ELNSR_7ScaleInE1ELSU_1EEEEEENSA_6LayoutISE_NSB_IJNSC_ILi0EEESY_SY_EEEEENSB_IJNSA_10UnderscoreES11_S11_EEEEENS7_6detail26Sm90ImplicitGemmTileTraitsINSA_13SM90_TMA_LOADENSA_14ComposedLayoutINSA_7SwizzleILi3ELi4ELi3EEENSA_18smem_ptr_flag_bitsILi16EEENSX_INSB_IJNSB_IJSK_NSC_ILi4EEEEEENSB_IJNSC_ILi8EEES1E_EEENSB_IJSD_S1C_EEEEEENSB_IJNSB_IJSD_NSC_ILi4096EEEEEENSB_IJSK_NSC_ILi512EEEEEENSB_IJSY_NSC_ILi16384EEEEEEEEEEEEEvEENS15_INSA_20SM90_TMA_LOAD_IM2COLENS17_IS19_S1B_NSX_INSB_IJNSB_IJSK_NSC_ILi2EEEEEES1F_S1G_EEENSB_IJS1J_S1L_NSB_IJSY_NSC_ILi8192EEEEEEEEEEEEEvEEEENS_8epilogue10collective6detail29Sm90TmaWarpSpecializedAdapterINS24_15DefaultEpilogueISN_NSB_IJlNSB_IJSD_lllEEESY_EEES29_NS23_6thread17LinearCombinationISN_Li1EffLNS2A_9ScaleType4KindE0ELNS_15FloatRoundStyleE2ESN_EENS_4gemm15EpilogueDefaultEEEEEvvEEEEvNT_6ParamsE:
        .type           _ZN7cutlass13device_kernelINS_4conv6kernel13ConvUniversalINS1_16ConvProblemShapeILNS1_8OperatorE2ELi3EEENS1_10collective14CollectiveConvINS1_46MainloopSm90TmaGmmaWarpSpecializedImplicitGemmILS5_2ELi4ELi3EN4cute5tupleIJNSA_1CILi1EEESD_SD_EEENS1_36KernelImplicitTmaWarpSpecializedSm90ELi1EEENSB_IJNSC_ILi256EEENSB_IJNSC_ILi128EEEEEENSB_IJNSC_ILi64EEEEEEEEENS_10bfloat16_tESN_NSA_8TiledMMAINSA_8MMA_AtomIJNSA_4SM904GMMA28MMA_64x128x16_F32BF16BF16_SSILNSR_5MajorE1ELST_1ELNSR_7ScaleInE1ELSU_1EEEEEENSA_6LayoutISE_NSB_IJNSC_ILi0EEESY_SY_EEEEENSB_IJNSA_10UnderscoreES11_S11_EEEEENS7_6detail26Sm90ImplicitGemmTileTraitsINSA_13SM90_TMA_LOADENSA_14ComposedLayoutINSA_7SwizzleILi3ELi4ELi3EEENSA_18smem_ptr_flag_bitsILi16EEENSX_INSB_IJNSB_IJSK_NSC_ILi4EEEEEENSB_IJNSC_ILi8EEES1E_EEENSB_IJSD_S1C_EEEEEENSB_IJNSB_IJSD_NSC_ILi4096EEEEEENSB_IJSK_NSC_ILi512EEEEEENSB_IJSY_NSC_ILi16384EEEEEEEEEEEEEvEENS15_INSA_20SM90_TMA_LOAD_IM2COLENS17_IS19_S1B_NSX_INSB_IJNSB_IJSK_NSC_ILi2EEEEEES1F_S1G_EEENSB_IJS1J_S1L_NSB_IJSY_NSC_ILi8192EEEEEEEEEEEEEvEEEENS_8epilogue10collective6detail29Sm90TmaWarpSpecializedAdapterINS24_15DefaultEpilogueISN_NSB_IJlNSB_IJSD_lllEEESY_EEES29_NS23_6thread17LinearCombinationISN_Li1EffLNS2A_9ScaleType4KindE0ELNS_15FloatRoundStyleE2ESN_EENS_4gemm15EpilogueDefaultEEEEEvvEEEEvNT_6ParamsE,@function
        .size           _ZN7cutlass13device_kernelINS_4conv6kernel13ConvUniversalINS1_16ConvProblemShapeILNS1_8OperatorE2ELi3EEENS1_10collective14CollectiveConvINS1_46MainloopSm90TmaGmmaWarpSpecializedImplicitGemmILS5_2ELi4ELi3EN4cute5tupleIJNSA_1CILi1EEESD_SD_EEENS1_36KernelImplicitTmaWarpSpecializedSm90ELi1EEENSB_IJNSC_ILi256EEENSB_IJNSC_ILi128EEEEEENSB_IJNSC_ILi64EEEEEEEEENS_10bfloat16_tESN_NSA_8TiledMMAINSA_8MMA_AtomIJNSA_4SM904GMMA28MMA_64x128x16_F32BF16BF16_SSILNSR_5MajorE1ELST_1ELNSR_7ScaleInE1ELSU_1EEEEEENSA_6LayoutISE_NSB_IJNSC_ILi0EEESY_SY_EEEEENSB_IJNSA_10UnderscoreES11_S11_EEEEENS7_6detail26Sm90ImplicitGemmTileTraitsINSA_13SM90_TMA_LOADENSA_14ComposedLayoutINSA_7SwizzleILi3ELi4ELi3EEENSA_18smem_ptr_flag_bitsILi16EEENSX_INSB_IJNSB_IJSK_NSC_ILi4EEEEEENSB_IJNSC_ILi8EEES1E_EEENSB_IJSD_S1C_EEEEEENSB_IJNSB_IJSD_NSC_ILi4096EEEEEENSB_IJSK_NSC_ILi512EEEEEENSB_IJSY_NSC_ILi16384EEEEEEEEEEEEEvEENS15_INSA_20SM90_TMA_LOAD_IM2COLENS17_IS19_S1B_NSX_INSB_IJNSB_IJSK_NSC_ILi2EEEEEES1F_S1G_EEENSB_IJS1J_S1L_NSB_IJSY_NSC_ILi8192EEEEEEEEEEEEEvEEEENS_8epilogue10collective6detail29Sm90TmaWarpSpecializedAdapterINS24_15DefaultEpilogueISN_NSB_IJlNSB_IJSD_lllEEESY_EEES29_NS23_6thread17LinearCombinationISN_Li1EffLNS2A_9ScaleType4KindE0ELNS_15FloatRoundStyleE2ESN_EENS_4gemm15EpilogueDefaultEEEEEvvEEEEvNT_6ParamsE,(.L_x_535 - _ZN7cutlass13device_kernelINS_4conv6kernel13ConvUniversalINS1_16ConvProblemShapeILNS1_8OperatorE2ELi3EEENS1_10collective14CollectiveConvINS1_46MainloopSm90TmaGmmaWarpSpecializedImplicitGemmILS5_2ELi4ELi3EN4cute5tupleIJNSA_1CILi1EEESD_SD_EEENS1_36KernelImplicitTmaWarpSpecializedSm90ELi1EEENSB_IJNSC_ILi256EEENSB_IJNSC_ILi128EEEEEENSB_IJNSC_ILi64EEEEEEEEENS_10bfloat16_tESN_NSA_8TiledMMAINSA_8MMA_AtomIJNSA_4SM904GMMA28MMA_64x128x16_F32BF16BF16_SSILNSR_5MajorE1ELST_1ELNSR_7ScaleInE1ELSU_1EEEEEENSA_6LayoutISE_NSB_IJNSC_ILi0EEESY_SY_EEEEENSB_IJNSA_10UnderscoreES11_S11_EEEEENS7_6detail26Sm90ImplicitGemmTileTraitsINSA_13SM90_TMA_LOADENSA_14ComposedLayoutINSA_7SwizzleILi3ELi4ELi3EEENSA_18smem_ptr_flag_bitsILi16EEENSX_INSB_IJNSB_IJSK_NSC_ILi4EEEEEENSB_IJNSC_ILi8EEES1E_EEENSB_IJSD_S1C_EEEEEENSB_IJNSB_IJSD_NSC_ILi4096EEEEEENSB_IJSK_NSC_ILi512EEEEEENSB_IJSY_NSC_ILi16384EEEEEEEEEEEEEvEENS15_INSA_20SM90_TMA_LOAD_IM2COLENS17_IS19_S1B_NSX_INSB_IJNSB_IJSK_NSC_ILi2EEEEEES1F_S1G_EEENSB_IJS1J_S1L_NSB_IJSY_NSC_ILi8192EEEEEEEEEEEEEvEEEENS_8epilogue10collective6detail29Sm90TmaWarpSpecializedAdapterINS24_15DefaultEpilogueISN_NSB_IJlNSB_IJSD_lllEEESY_EEES29_NS23_6thread17LinearCombinationISN_Li1EffLNS2A_9ScaleType4KindE0ELNS_15FloatRoundStyleE2ESN_EENS_4gemm15EpilogueDefaultEEEEEvvEEEEvNT_6ParamsE)
        .other          _ZN7cutlass13device_kernelINS_4conv6kernel13ConvUniversalINS1_16ConvProblemShapeILNS1_8OperatorE2ELi3EEENS1_10collective14CollectiveConvINS1_46MainloopSm90TmaGmmaWarpSpecializedImplicitGemmILS5_2ELi4ELi3EN4cute5tupleIJNSA_1CILi1EEESD_SD_EEENS1_36KernelImplicitTmaWarpSpecializedSm90ELi1EEENSB_IJNSC_ILi256EEENSB_IJNSC_ILi128EEEEEENSB_IJNSC_ILi64EEEEEEEEENS_10bfloat16_tESN_NSA_8TiledMMAINSA_8MMA_AtomIJNSA_4SM904GMMA28MMA_64x128x16_F32BF16BF16_SSILNSR_5MajorE1ELST_1ELNSR_7ScaleInE1ELSU_1EEEEEENSA_6LayoutISE_NSB_IJNSC_ILi0EEESY_SY_EEEEENSB_IJNSA_10UnderscoreES11_S11_EEEEENS7_6detail26Sm90ImplicitGemmTileTraitsINSA_13SM90_TMA_LOADENSA_14ComposedLayoutINSA_7SwizzleILi3ELi4ELi3EEENSA_18smem_ptr_flag_bitsILi16EEENSX_INSB_IJNSB_IJSK_NSC_ILi4EEEEEENSB_IJNSC_ILi8EEES1E_EEENSB_IJSD_S1C_EEEEEENSB_IJNSB_IJSD_NSC_ILi4096EEEEEENSB_IJSK_NSC_ILi512EEEEEENSB_IJSY_NSC_ILi16384EEEEEEEEEEEEEvEENS15_INSA_20SM90_TMA_LOAD_IM2COLENS17_IS19_S1B_NSX_INSB_IJNSB_IJSK_NSC_ILi2EEEEEES1F_S1G_EEENSB_IJS1J_S1L_NSB_IJSY_NSC_ILi8192EEEEEEEEEEEEEvEEEENS_8epilogue10collective6detail29Sm90TmaWarpSpecializedAdapterINS24_15DefaultEpilogueISN_NSB_IJlNSB_IJSD_lllEEESY_EEES29_NS23_6thread17LinearCombinationISN_Li1EffLNS2A_9ScaleType4KindE0ELNS_15FloatRoundStyleE2ESN_EENS_4gemm15EpilogueDefaultEEEEEvvEEEEvNT_6ParamsE,@"STO_CUDA_ENTRY STV_DEFAULT"
_ZN7cutlass13device_kernelINS_4conv6kernel13ConvUniversalINS1_16ConvProblemShapeILNS1_8OperatorE2ELi3EEENS1_10collective14CollectiveConvINS1_46MainloopSm90TmaGmmaWarpSpecializedImplicitGemmILS5_2ELi4ELi3EN4cute5tupleIJNSA_1CILi1EEESD_SD_EEENS1_36KernelImplicitTmaWarpSpecializedSm90ELi1EEENSB_IJNSC_ILi256EEENSB_IJNSC_ILi128EEEEEENSB_IJNSC_ILi64EEEEEEEEENS_10bfloat16_tESN_NSA_8TiledMMAINSA_8MMA_AtomIJNSA_4SM904GMMA28MMA_64x128x16_F32BF16BF16_SSILNSR_5MajorE1ELST_1ELNSR_7ScaleInE1ELSU_1EEEEEENSA_6LayoutISE_NSB_IJNSC_ILi0EEESY_SY_EEEEENSB_IJNSA_10UnderscoreES11_S11_EEEEENS7_6detail26Sm90ImplicitGemmTileTraitsINSA_13SM90_TMA_LOADENSA_14ComposedLayoutINSA_7SwizzleILi3ELi4ELi3EEENSA_18smem_ptr_flag_bitsILi16EEENSX_INSB_IJNSB_IJSK_NSC_ILi4EEEEEENSB_IJNSC_ILi8EEES1E_EEENSB_IJSD_S1C_EEEEEENSB_IJNSB_IJSD_NSC_ILi4096EEEEEENSB_IJSK_NSC_ILi512EEEEEENSB_IJSY_NSC_ILi16384EEEEEEEEEEEEEvEENS15_INSA_20SM90_TMA_LOAD_IM2COLENS17_IS19_S1B_NSX_INSB_IJNSB_IJSK_NSC_ILi2EEEEEES1F_S1G_EEENSB_IJS1J_S1L_NSB_IJSY_NSC_ILi8192EEEEEEEEEEEEEvEEEENS_8epilogue10collective6detail29Sm90TmaWarpSpecializedAdapterINS24_15DefaultEpilogueISN_NSB_IJlNSB_IJSD_lllEEESY_EEES29_NS23_6thread17LinearCombinationISN_Li1EffLNS2A_9ScaleType4KindE0ELNS_15FloatRoundStyleE2ESN_EENS_4gemm15EpilogueDefaultEEEEEvvEEEEvNT_6ParamsE:
[----:B------:R-:W0:Y:S01]  /*0000*/  LDC R1, c[0x0][0x28] ;  /* 0x00000a00ff017b82 */ /* 0x000e220000000800 */
[----:B------:R-:W1:Y:S01]  /*0010*/  S2R R4, SR_TID.X ;  /* 0x0000000000047919 */ /* 0x000e620000002100 */
[----:B------:R-:W-:Y:S01]  /*0020*/  ELECT P0, URZ, PT ;  /* 0x00000000003f782f */ /* 0x000fe20003800000 */
[----:B------:R-:W-:Y:S01]  /*0030*/  BSSY B0, `(.L_x_0) ;  /* 0x0000015000007945 */ /* 0x000fe20003800000 */
[----:B0-----:R-:W-:Y:S01]  /*0040*/  VIADD R1, R1, 0xfffffc18 ;  /* 0xfffffc1801017836 */ /* 0x001fe20000000000 */
[----:B-1----:R-:W-:-:S05]  /*0050*/  SHF.R.U32.HI R0, RZ, 0x5, R4 ;  /* 0x00000005ff007819 */ /* 0x002fca0000011604 */
[----:B------:R-:W0:Y:S02]  /*0060*/  SHFL.IDX PT, R2, R0, RZ, 0x1f ;  /* 0x00001fff00027589 */ /* 0x000e2400000e0000 */
[----:B0-----:R-:W-:Y:S02]  /*0070*/  R2UR UR9, R2 ;  /* 0x00000000020972ca */ /* 0x001fe400000e0000 */
[----:B------:R-:W-:-:S06]  /*0080*/  SHF.R.U32.HI R2, RZ, 0x7, R4 ;  /* 0x00000007ff027819 */ /* 0x000fcc0000011604 */
[----:B------:R-:W0:Y:S05]  /*0090*/  SHFL.IDX PT, R2, R2, RZ, 0x1f ;  /* 0x00001fff02027589 */ /* 0x000e2a00000e0000 */
[----:B------:R-:W-:Y:S02]  /*00a0*/  USHF.R.S32.HI UR4, URZ, 0x1f, UR9 ;  /* 0x0000001f3f047899 */ /* 0x000fe40008011409 */
[----:B------:R-:W-:Y:S02]  /*00b0*/  ISETP.NE.OR P0, PT, RZ, UR9, !P0 ;  /* 0x00000009ff007c0c */ /* 0x000fe4000c705670 */
[----:B------:R-:W-:-:S04]  /*00c0*/  ULEA.HI UR4, UR4, UR9, URZ, 0x2 ;  /* 0x0000000904047291 */ /* 0x000fc8000f8f103f */
[----:B------:R-:W-:-:S04]  /*00d0*/  ULOP3.LUT UR4, UR4, 0xfffffffc, URZ, 0xc0, !UPT ;  /* 0xfffffffc04047892 */ /* 0x000fc8000f8ec03f */
[----:B------:R-:W-:-:S03]  /*00e0*/  UIADD3 UR9, UR9, -UR4, URZ ;  /* 0x8000000409097290 */ /* 0x000fc6000fffe03f */
[----:B------:R-:W-:Y:S09]  /*00f0*/  @P0 BRA `(.L_x_1) ;  /* 0x0000000000200947 */ /* 0x000ff20003800000 */
[----:B------:R-:W-:Y:S02]  /*0100*/  ULDC.64 UR4, c[0x0][0x198] ;  /* 0x0000660000047ab9 */ /* 0x000fe40000000a00 */
[----:B------:R-:W-:Y:S02]  /*0110*/  UIADD3 UR6, UP0, UR4, 0xf0, URZ ;  /* 0x000000f004067890 */ /* 0x000fe4000ff1e03f */
[----:B------:R-:W-:Y:S02]  /*0120*/  UIADD3 UR4, UP1, UR4, 0x1f0, URZ ;  /* 0x000001f004047890 */ /* 0x000fe4000ff3e03f */
[----:B------:R-:W-:Y:S02]  /*0130*/  UIADD3.X UR7, URZ, UR5, URZ, UP0, !UPT ;  /* 0x000000053f077290 */ /* 0x000fe400087fe43f */
[----:B------:R-:W-:-:S07]  /*0140*/  UIADD3.X UR5, URZ, UR5, URZ, UP1, !UPT ;  /* 0x000000053f057290 */ /* 0x000fce0008ffe43f */
[----:B------:R1:W-:Y:S02]  /*0150*/  UTMACCTL.PF [UR6] ;  /* 0x00000000060079b9 */ /* 0x0003e40008040000 */
[----:B------:R1:W-:Y:S02]  /*0160*/  UTMACCTL.PF [UR4] ;  /* 0x00000000040079b9 */ /* 0x0003e40008040000 */
[----:B-1----:R-:W-:Y:S01]  /*0170*/  NOP ;  /* 0x0000000000007918 */ /* 0x002fe20000000000 */
.L_x_1:
[----:B------:R-:W-:Y:S05]  /*0180*/  BSYNC B0 ;  /* 0x0000000000007941 */ /* 0x000fea0003800000 */
.L_x_0:
[----:B------:R-:W1:Y:S01]  /*0190*/  SHFL.IDX PT, R0, R0, RZ, 0x1f ;  /* 0x00001fff00007589 */ /* 0x000e6200000e0000 */
[----:B0-----:R-:W-:-:S13]  /*01a0*/  R2UR UR12, R2 ;  /* 0x00000000020c72ca */ /* 0x001fda00000e0000 */
[----:B------:R-:W-:Y:S02]  /*01b0*/  ULOP3.LUT UP0, URZ, UR12, UR9, URZ, 0xfc, !UPT ;  /* 0x000000090c3f7292 */ /* 0x000fe4000f80fc3f */
[----:B------:R-:W-:Y:S02]  /*01c0*/  UISETP.NE.AND UP1, UPT, UR12, 0x1, UPT ;  /* 0x000000010c00788c */ /* 0x000fe4000bf25270 */
[----:B------:R-:W-:-:S04]  /*01d0*/  USEL UR6, URZ, 0x1, UP0 ;  /* 0x000000013f067887 */ /* 0x000fc80008000000 */
[----:B------:R-:W-:Y:S01]  /*01e0*/  USEL UR6, UR6, 0x2, UP1 ;  /* 0x0000000206067887 */ /* 0x000fe20008800000 */
[----:B-1----:R-:W-:-:S13]  /*01f0*/  ISETP.NE.AND P0, PT, R0, RZ, PT ;  /* 0x000000ff0000720c */ /* 0x002fda0003f05270 */
[----:B------:R-:W-:Y:S05]  /*0200*/  @P0 BRA `(.L_x_2) ;  /* 0x0000000000580947 */ /* 0x000fea0003800000 */
[----:B------:R-:W0:Y:S01]  /*0210*/  S2UR UR7, SR_CgaCtaId ;  /* 0x00000000000779c3 */ /* 0x000e220000008800 */
[----:B------:R-:W-:Y:S01]  /*0220*/  UMOV UR4, 0x400 ;  /* 0x0000040000047882 */ /* 0x000fe20000000000 */
[----:B------:R-:W-:Y:S01]  /*0230*/  UMOV UR5, 0x1 ;  /* 0x0000000100057882 */ /* 0x000fe20000000000 */
[----:B------:R-:W-:Y:S01]  /*0240*/  UMOV UR10, 0x80 ;  /* 0x00000080000a7882 */ /* 0x000fe20000000000 */
[----:B------:R-:W-:Y:S01]  /*0250*/  ELECT P0, URZ, PT ;  /* 0x00000000003f782f */ /* 0x000fe20003800000 */
[----:B------:R-:W-:-:S04]  /*0260*/  UIADD3 UR10, -UR10, 0x100000, URZ ;  /* 0x001000000a0a7890 */ /* 0x000fc8000fffe13f */
[----:B------:R-:W-:Y:S02]  /*0270*/  USHF.L.U32 UR11, UR10, 0xb, URZ ;  /* 0x0000000b0a0b7899 */ /* 0x000fe4000800063f */
[----:B------:R-:W-:Y:S02]  /*0280*/  USHF.L.U32 UR10, UR10, 0x1, URZ ;  /* 0x000000010a0a7899 */ /* 0x000fe4000800063f */
[----:B0-----:R-:W-:Y:S02]  /*0290*/  ULEA UR7, UR7, UR4, 0x18 ;  /* 0x0000000407077291 */ /* 0x001fe4000f8ec03f */
[----:B------:R-:W-:-:S04]  /*02a0*/  UIADD3 UR4, -UR5, 0x100000, URZ ;  /* 0x0010000005047890 */ /* 0x000fc8000fffe13f */
[----:B------:R-:W-:Y:S02]  /*02b0*/  USHF.L.U32 UR5, UR4, 0xb, URZ ;  /* 0x0000000b04057899 */ /* 0x000fe4000800063f */
[----:B------:R-:W-:Y:S01]  /*02c0*/  USHF.L.U32 UR4, UR4, 0x1, URZ ;  /* 0x0000000104047899 */ /* 0x000fe2000800063f */
[----:B------:R-:W0:Y:S11]  /*02d0*/  FENCE.VIEW.ASYNC.S ;  /* 0x00000000000073c6 */ /* 0x000e360000000000 */
[----:B0-----:R0:W1:Y:S01]  /*02e0*/  SYNCS.EXCH.64 URZ, [UR7+0x30000], UR4 ;  /* 0x03000004073f75b2 */ /* 0x0010620008000100 */
[----:B------:R0:W2:Y:S01]  /*02f0*/  SYNCS.EXCH.64 URZ, [UR7+0x30020], UR10 ;  /* 0x0300200a073f75b2 */ /* 0x0000a20008000100 */
[----:B------:R0:W3:Y:S01]  /*0300*/  SYNCS.EXCH.64 URZ, [UR7+0x30008], UR4 ;  /* 0x03000804073f75b2 */ /* 0x0000e20008000100 */
[----:B------:R0:W4:Y:S01]  /*0310*/  SYNCS.EXCH.64 URZ, [UR7+0x30028], UR10 ;  /* 0x0300280a073f75b2 */ /* 0x0001220008000100 */
[----:B------:R0:W0:Y:S01]  /*0320*/  SYNCS.EXCH.64 URZ, [UR7+0x30010], UR4 ;  /* 0x03001004073f75b2 */ /* 0x0000220008000100 */
[----:B------:R0:W0:Y:S01]  /*0330*/  SYNCS.EXCH.64 URZ, [UR7+0x30030], UR10 ;  /* 0x0300300a073f75b2 */ /* 0x0000220008000100 */
[----:B------:R0:W0:Y:S01]  /*0340*/  SYNCS.EXCH.64 URZ, [UR7+0x30018], UR4 ;  /* 0x03001804073f75b2 */ /* 0x0000220008000100 */
[----:B------:R0:W0:Y:S01]  /*0350*/  SYNCS.EXCH.64 URZ, [UR7+0x30038], UR10 ;  /* 0x0300380a073f75b2 */ /* 0x0000220008000100 */
[----:B------:R-:W-:Y:S01]  /*0360*/  NOP ;  /* 0x0000000000007918 */ /* 0x000fe20000000000 */
.L_x_2:
[----:B0-----:R-:W-:Y:S01]  /*0370*/  ULDC.64 UR4, c[0x0][0x618] ;  /* 0x0001860000047ab9 */ /* 0x001fe20000000a00 */
[----:B------:R-:W-:Y:S01]  /*0380*/  NOP ;  /* 0x0000000000007918 */ /* 0x000fe20000000000 */
[----:B------:R-:W-:Y:S01]  /*0390*/  ISETP.NE.U32.AND P0, PT, RZ, UR4, PT ;  /* 0x00000004ff007c0c */ /* 0x000fe2000bf05070 */
[----:B------:R-:W-:Y:S01]  /*03a0*/  NOP ;  /* 0x0000000000007918 */ /* 0x000fe20000000000 */
[----:B------:R-:W-:Y:S01]  /*03b0*/  ULDC.64 UR26, c[0x0][0x208] ;  /* 0x00008200001a7ab9 */ /* 0x000fe20000000a00 */
[----:B-1234-:R-:W-:Y:S01]  /*03c0*/  BAR.SYNC.DEFER_BLOCKING 0x0 ;  /* 0x0000000000007b1d */ /* 0x01efe20000010000 */
[----:B------:R-:W-:-:S13]  /*03d0*/  ISETP.NE.AND.EX P0, PT, RZ, UR5, PT, P0 ;  /* 0x00000005ff007c0c */ /* 0x000fda000bf05300 */
[----:B------:R-:W-:Y:S05]  /*03e0*/  @!P0 BRA `(.L_x_3) ;  /* 0x0000000000208947 */ /* 0x000fea0003800000 */
[----:B------:R-:W0:Y:S02]  /*03f0*/  LDC.64 R2, c[0x0][0x618] ;  /* 0x00018600ff027b82 */ /* 0x000e240000000a00 */
[----:B0-----:R-:W2:Y:S02]  /*0400*/  LDG.E.64 R2, desc[UR26][R2.64] ;  /* 0x0000001a02027981 */ /* 0x001ea4000c1e1b00 */
[----:B--2---:R-:W-:-:S04]  /*0410*/  ISETP.NE.U32.AND P0, PT, R2, RZ, PT ;  /* 0x000000ff0200720c */ /* 0x004fc80003f05070 */
[----:B------:R-:W-:-:S13]  /*0420*/  ISETP.NE.AND.EX P0, PT, R3, RZ, PT, P0 ;  /* 0x000000ff0300720c */ /* 0x000fda0003f05300 */
[----:B------:R-:W-:Y:S05]  /*0430*/  @!P0 BRA `(.L_x_3) ;  /* 0x00000000000c8947 */ /* 0x000fea0003800000 */
[----:B------:R-:W2:Y:S02]  /*0440*/  LD.E R2, desc[UR26][R2.64] ;  /* 0x0000001a02027980 */ /* 0x000ea4000c101900 */
[----:B--2---:R-:W-:Y:S01]  /*0450*/  R2UR UR13, R2 ;  /* 0x00000000020d72ca */ /* 0x004fe200000e0000 */
[----:B------:R-:W-:-:S14]  /*0460*/  BRA `(.L_x_4) ;  /* 0x0000000000247947 */ /* 0x000fdc0003800000 */
.L_x_3:
[----:B------:R-:W-:Y:S02]  /*0470*/  ULDC.64 UR4, c[0x0][0x608] ;  /* 0x0001820000047ab9 */ /* 0x000fe40000000a00 */
[----:B------:R-:W-:-:S04]  /*0480*/  ISETP.NE.U32.AND P0, PT, RZ, UR4, PT ;  /* 0x00000004ff007c0c */ /* 0x000fc8000bf05070 */
[----:B------:R-:W-:-:S13]  /*0490*/  ISETP.NE.AND.EX P0, PT, RZ, UR5, PT, P0 ;  /* 0x00000005ff007c0c */ /* 0x000fda000bf05300 */
[----:B------:R-:W-:Y:S05]  /*04a0*/  @!P0 BRA `(.L_x_5) ;  /* 0x0000000000108947 */ /* 0x000fea0003800000 */
[----:B------:R-:W0:Y:S02]  /*04b0*/  LDC.64 R2, c[0x0][0x608] ;  /* 0x00018200ff027b82 */ /* 0x000e240000000a00 */
[----:B0-----:R-:W2:Y:S02]  /*04c0*/  LDG.E R2, desc[UR26][R2.64] ;  /* 0x0000001a02027981 */ /* 0x001ea4000c1e1900 */
[----:B--2---:R-:W-:Y:S01]  /*04d0*/  R2UR UR13, R2 ;  /* 0x00000000020d72ca */ /* 0x004fe200000e0000 */
[----:B------:R-:W-:-:S14]  /*04e0*/  BRA `(.L_x_4) ;  /* 0x0000000000047947 */ /* 0x000fdc0003800000 */
.L_x_5:
[----:B------:R-:W-:-:S05]  /*04f0*/  ULDC UR13, c[0x0][0x600] ;  /* 0x00018000000d7ab9 */ /* 0x000fca0000000800 */
.L_x_4:
[----:B------:R-:W-:Y:S02]  /*0500*/  ULDC.64 UR4, c[0x0][0x620] ;  /* 0x0001880000047ab9 */ /* 0x000fe40000000a00 */
[----:B------:R-:W-:-:S04]  /*0510*/  ISETP.NE.U32.AND P0, PT, RZ, UR4, PT ;  /* 0x00000004ff007c0c */ /* 0x000fc8000bf05070 */
        /* <DEDUP_REMOVED lines=10> */
.L_x_6:
        /* <DEDUP_REMOVED lines=8> */
.L_x_8:
[----:B------:R-:W-:-:S05]  /*0640*/  ULDC UR8, c[0x0][0x604] ;  /* 0x0001810000087ab9 */ /* 0x000fca0000000800 */
.L_x_7:
[----:B------:R-:W-:Y:S01]  /*0650*/  ULDC UR4, c[0x0][0x4d8] ;  /* 0x0001360000047ab9 */ /* 0x000fe20000000800 */
[----:B------:R-:W0:Y:S01]  /*0660*/  S2R R5, SR_CTAID.Y ;  /* 0x0000000000057919 */ /* 0x000e220000002600 */
[----:B------:R-:W-:Y:S01]  /*0670*/  UIADD3 UR4, UR4, 0x7f, URZ ;  /* 0x0000007f04047890 */ /* 0x000fe2000fffe03f */
[----:B------:R-:W1:Y:S01]  /*0680*/  S2UR UR10, SR_CTAID.Y ;  /* 0x00000000000a79c3 */ /* 0x000e620000002600 */
[----:B------:R-:W-:Y:S01]  /*0690*/  ULDC UR23, c[0x0][0x4dc] ;  /* 0x0001370000177ab9 */ /* 0x000fe20000000800 */
[----:B------:R-:W-:Y:S01]  /*06a0*/  ULDC UR24, c[0x0][0x4e0] ;  /* 0x0001380000187ab9 */ /* 0x000fe20000000800 */
[----:B------:R-:W-:Y:S01]  /*06b0*/  USHF.R.S32.HI UR5, URZ, 0x1f, UR4 ;  /* 0x0000001f3f057899 */ /* 0x000fe20008011404 */
[----:B------:R-:W-:Y:S01]  /*06c0*/  IMAD.U32 R6, RZ, RZ, UR23 ;  /* 0x00000017ff067e24 */ /* 0x000fe2000f8e00ff */
[----:B------:R-:W-:Y:S01]  /*06d0*/  ULDC UR25, c[0x0][0x294] ;  /* 0x0000a50000197ab9 */ /* 0x000fe20000000800 */
[----:B------:R-:W-:Y:S01]  /*06e0*/  ISETP.NE.AND P0, PT, RZ, UR12, PT ;  /* 0x0000000cff007c0c */ /* 0x000fe2000bf05270 */
[----:B------:R-:W-:-:S02]  /*06f0*/  ULEA.HI UR5, UR5, UR4, URZ, 0x7 ;  /* 0x0000000405057291 */ /* 0x000fc4000f8f383f */
[----:B------:R-:W-:Y:S01]  /*0700*/  IABS R6, R6 ;  /* 0x0000000600067213 */ /* 0x000fe20000000000 */
[----:B------:R-:W-:Y:S01]  /*0710*/  UMOV UR4, URZ ;  /* 0x0000003f00047c82 */ /* 0x000fe20008000000 */
[----:B------:R-:W-:Y:S02]  /*0720*/  USHF.R.S32.HI UR15, URZ, 0x7, UR5 ;  /* 0x000000073f0f7899 */ /* 0x000fe40008011405 */
[----:B------:R-:W-:-:S04]  /*0730*/  R2UR UR16, R6 ;  /* 0x00000000061072ca */ /* 0x000fc800000e0000 */
[----:B------:R-:W-:-:S05]  /*0740*/  IMAD.U32 R3, RZ, RZ, UR15 ;  /* 0x0000000fff037e24 */ /* 0x000fca000f8e00ff */
[-C--:B------:R-:W-:Y:S02]  /*0750*/  IABS R0, R3.reuse ;  /* 0x0000000300007213 */ /* 0x080fe40000000000 */
[----:B------:R-:W-:Y:S02]  /*0760*/  IABS R3, R3 ;  /* 0x0000000300037213 */ /* 0x000fe40000000000 */
[----:B------:R-:W-:-:S13]  /*0770*/  R2UR UR14, R0 ;  /* 0x00000000000e72ca */ /* 0x000fda00000e0000 */
[----:B------:R-:W2:Y:S08]  /*0780*/  I2F.RP R0, UR14 ;  /* 0x0000000e00007d06 */ /* 0x000eb00008209400 */
[----:B--2---:R-:W2:Y:S02]  /*0790*/  MUFU.RCP R0, R0 ;  /* 0x0000000000007308 */ /* 0x004ea40000001000 */
[----:B--2---:R-:W-:Y:S01]  /*07a0*/  VIADD R2, R0, 0xffffffe ;  /* 0x0ffffffe00027836 */ /* 0x004fe20000000000 */
[----:B0-----:R-:W-:-:S04]  /*07b0*/  IABS R0, R5 ;  /* 0x0000000500007213 */ /* 0x001fc80000000000 */
[----:B------:R-:W-:Y:S01]  /*07c0*/  R2UR UR11, R0 ;  /* 0x00000000000b72ca */ /* 0x000fe200000e0000 */
[----:B------:R-:W0:Y:S08]  /*07d0*/  F2I.FTZ.U32.TRUNC.NTZ R2, R2 ;  /* 0x0000000200027305 */ /* 0x000e30000021f000 */
[----:B------:R-:W2:Y:S01]  /*07e0*/  I2F.RP R0, UR16 ;  /* 0x0000001000007d06 */ /* 0x000ea20008209400 */
[----:B0-----:R-:W-:Y:S01]  /*07f0*/  R2UR UR5, R2 ;  /* 0x00000000020572ca */ /* 0x001fe200000e0000 */
[----:B------:R-:W-:-:S06]  /*0800*/  IMAD.MOV R2, RZ, RZ, -R3 ;  /* 0x000000ffff027224 */ /* 0x000fcc00078e0a03 */
[----:B--2---:R-:W0:Y:S06]  /*0810*/  MUFU.RCP R0, R0 ;  /* 0x0000000000007308 */ /* 0x004e2c0000001000 */
[----:B------:R-:W-:-:S04]  /*0820*/  UIADD3 UR7, URZ, -UR5, URZ ;  /* 0x800000053f077290 */ /* 0x000fc8000fffe03f */
[----:B------:R-:W-:-:S04]  /*0830*/  UIMAD UR7, UR7, UR14, URZ ;  /* 0x0000000e070772a4 */ /* 0x000fc8000f8e023f */
[----:B------:R-:W-:-:S03]  /*0840*/  UIMAD.WIDE.U32 UR4, UR5, UR7, UR4 ;  /* 0x00000007050472a5 */ /* 0x000fc6000f8e0004 */
[----:B------:R-:W-:Y:S01]  /*0850*/  R2UR UR7, R2 ;  /* 0x00000000020772ca */ /* 0x000fe200000e0000 */
[----:B------:R-:W-:Y:S01]  /*0860*/  UIMAD.WIDE.U32 UR4, UR5, UR11, URZ ;  /* 0x0000000b050472a5 */ /* 0x000fe2000f8e003f */
[----:B0-----:R-:W-:-:S06]  /*0870*/  VIADD R2, R0, 0xffffffe ;  /* 0x0ffffffe00027836 */ /* 0x001fcc0000000000 */
[----:B------:R-:W0:Y:S05]  /*0880*/  F2I.FTZ.U32.TRUNC.NTZ R2, R2 ;  /* 0x0000000200027305 */ /* 0x000e2a000021f000 */
[----:B------:R-:W-:-:S04]  /*0890*/  UIMAD UR4, UR5, UR7, UR11 ;  /* 0x00000007050472a4 */ /* 0x000fc8000f8e020b */
[----:B------:R-:W-:-:S11]  /*08a0*/  UISETP.GT.U32.AND UP1, UPT, UR14, UR4, UPT ;  /* 0x000000040e00728c */ /* 0x000fd6000bf24070 */
[----:B------:R-:W-:Y:S02]  /*08b0*/  @!UP1 UIADD3 UR4, UR4, -UR14, URZ ;  /* 0x8000000e04049290 */ /* 0x000fe4000fffe03f */
[----:B------:R-:W-:Y:S02]  /*08c0*/  @!UP1 UIADD3 UR5, UR5, 0x1, URZ ;  /* 0x0000000105059890 */ /* 0x000fe4000fffe03f */
[----:B------:R-:W-:Y:S02]  /*08d0*/  UISETP.GE.U32.AND UP0, UPT, UR4, UR14, UPT ;  /* 0x0000000e0400728c */ /* 0x000fe4000bf06070 */
[----:B-1----:R-:W-:-:S04]  /*08e0*/  ULOP3.LUT UR4, UR10, UR15, URZ, 0x3c, !UPT ;  /* 0x0000000f0a047292 */ /* 0x002fc8000f8e3c3f */
[----:B------:R-:W-:-:S03]  /*08f0*/  UISETP.GE.AND UP1, UPT, UR4, URZ, UPT ;  /* 0x0000003f0400728c */ /* 0x000fc6000bf26270 */
[----:B------:R-:W-:Y:S02]  /*0900*/  UMOV UR4, URZ ;  /* 0x0000003f00047c82 */ /* 0x000fe40008000000 */
[----:B------:R-:W-:Y:S02]  /*0910*/  @UP0 UIADD3 UR5, UR5, 0x1, URZ ;  /* 0x0000000105050890 */ /* 0x000fe4000fffe03f */
[----:B------:R-:W-:-:S05]  /*0920*/  UISETP.NE.AND UP0, UPT, UR15, URZ, UPT ;  /* 0x0000003f0f00728c */ /* 0x000fca000bf05270 */
[----:B------:R-:W-:Y:S01]  /*0930*/  UMOV UR14, UR5 ;  /* 0x00000005000e7c82 */ /* 0x000fe20008000000 */
[----:B0-----:R-:W-:Y:S01]  /*0940*/  R2UR UR5, R2 ;  /* 0x00000000020572ca */ /* 0x001fe200000e0000 */
[----:B------:R-:W-:Y:S01]  /*0950*/  @!UP1 UIADD3 UR14, -UR14, URZ, URZ ;  /* 0x0000003f0e0e9290 */ /* 0x000fe2000fffe13f */
[----:B------:R-:W-:-:S03]  /*0960*/  IMAD.U32 R2, RZ, RZ, UR24 ;  /* 0x00000018ff027e24 */ /* 0x000fc6000f8e00ff */
[----:B------:R-:W-:Y:S02]  /*0970*/  @!UP0 ULOP3.LUT UR14, URZ, UR15, URZ, 0x33, !UPT ;  /* 0x0000000f3f0e8292 */ /* 0x000fe4000f8e333f */
[----:B------:R-:W-:-:S04]  /*0980*/  IABS R2, R2 ;  /* 0x0000000200027213 */ /* 0x000fc80000000000 */
[----:B------:R-:W-:Y:S01]  /*0990*/  IMAD.U32 R0, RZ, RZ, UR14 ;  /* 0x0000000eff007e24 */ /* 0x000fe2000f8e00ff */
[----:B------:R-:W-:Y:S01]  /*09a0*/  R2UR UR17, R2 ;  /* 0x00000000021172ca */ /* 0x000fe200000e0000 */
[----:B------:R-:W-:-:S03]  /*09b0*/  UIADD3 UR7, URZ, -UR5, URZ ;  /* 0x800000053f077290 */ /* 0x000fc6000fffe03f */
[----:B------:R-:W-:Y:S01]  /*09c0*/  IABS R0, R0 ;  /* 0x0000000000007213 */ /* 0x000fe20000000000 */
[----:B------:R-:W-:-:S03]  /*09d0*/  UIMAD UR7, UR7, UR16, URZ ;  /* 0x00000010070772a4 */ /* 0x000fc6000f8e023f */
[----:B------:R-:W-:Y:S01]  /*09e0*/  R2UR UR11, R0 ;  /* 0x00000000000b72ca */ /* 0x000fe200000e0000 */
[----:B------:R-:W-:-:S04]  /*09f0*/  UIMAD.WIDE.U32 UR4, UR5, UR7, UR4 ;  /* 0x00000007050472a5 */ /* 0x000fc8000f8e0004 */
[----:B------:R-:W0:Y:S08]  /*0a00*/  I2F.RP R0, UR17 ;  /* 0x0000001100007d06 */ /* 0x000e300008209400 */
[----:B------:R-:W-:-:S04]  /*0a10*/  UIMAD.WIDE.U32 UR4, UR5, UR11, URZ ;  /* 0x0000000b050472a5 */ /* 0x000fc8000f8e003f */
[----:B------:R-:W-:Y:S01]  /*0a20*/  UIADD3 UR4, -UR5, URZ, URZ ;  /* 0x0000003f05047290 */ /* 0x000fe2000fffe13f */
[----:B0-----:R-:W0:Y:S03]  /*0a30*/  MUFU.RCP R0, R0 ;  /* 0x0000000000007308 */ /* 0x001e260000001000 */
[----:B------:R-:W-:-:S04]  /*0a40*/  UIMAD UR4, UR16, UR4, UR11 ;  /* 0x00000004100472a4 */ /* 0x000fc8000f8e020b */
[----:B------:R-:W-:-:S11]  /*0a50*/  UISETP.GT.U32.AND UP1, UPT, UR16, UR4, UPT ;  /* 0x000000041000728c */ /* 0x000fd6000bf24070 */
[----:B------:R-:W-:Y:S01]  /*0a60*/  @!UP1 UIADD3 UR4, UR4, -UR16, URZ ;  /* 0x8000001004049290 */ /* 0x000fe2000fffe03f */
[----:B0-----:R-:W-:Y:S01]  /*0a70*/  VIADD R2, R0, 0xffffffe ;  /* 0x0ffffffe00027836 */ /* 0x001fe20000000000 */
[----:B------:R-:W-:Y:S02]  /*0a80*/  @!UP1 UIADD3 UR5, UR5, 0x1, URZ ;  /* 0x0000000105059890 */ /* 0x000fe4000fffe03f */
[----:B------:R-:W-:Y:S02]  /*0a90*/  UISETP.GE.U32.AND UP0, UPT, UR4, UR16, UPT ;  /* 0x000000100400728c */ /* 0x000fe4000bf06070 */
[----:B------:R-:W-:Y:S01]  /*0aa0*/  ULOP3.LUT UR4, UR14, UR23, URZ, 0x3c, !UPT ;  /* 0x000000170e047292 */ /* 0x000fe2000f8e3c3f */
[----:B------:R-:W0:Y:S03]  /*0ab0*/  F2I.FTZ.U32.TRUNC.NTZ R2, R2 ;  /* 0x0000000200027305 */ /* 0x000e26000021f000 */
[----:B------:R-:W-:-:S03]  /*0ac0*/  UISETP.GE.AND UP1, UPT, UR4, URZ, UPT ;  /* 0x0000003f0400728c */ /* 0x000fc6000bf26270 */
[----:B------:R-:W-:Y:S02]  /*0ad0*/  UMOV UR4, URZ ;  /* 0x0000003f00047c82 */ /* 0x000fe40008000000 */
[----:B------:R-:W-:Y:S02]  /*0ae0*/  @UP0 UIADD3 UR5, UR5, 0x1, URZ ;  /* 0x0000000105050890 */ /* 0x000fe4000fffe03f */
[----:B------:R-:W-:-:S05]  /*0af0*/  UISETP.NE.AND UP0, UPT, UR23, URZ, UPT ;  /* 0x0000003f1700728c */ /* 0x000fca000bf05270 */
[----:B------:R-:W-:Y:S01]  /*0b00*/  UMOV UR16, UR5 ;  /* 0x0000000500107c82 */ /* 0x000fe20008000000 */
[----:B0-----:R-:W-:Y:S01]  /*0b10*/  R2UR UR5, R2 ;  /* 0x00000000020572ca */ /* 0x001fe200000e0000 */
[----:B------:R-:W-:-:S04]  /*0b20*/  @!UP1 UIADD3 UR16, -UR16, URZ, URZ ;  /* 0x0000003f10109290 */ /* 0x000fc8000fffe13f */
[----:B------:R-:W-:-:S06]  /*0b30*/  @!UP0 ULOP3.LUT UR16, URZ, UR23, URZ, 0x33, !UPT ;  /* 0x000000173f108292 */ /* 0x000fcc000f8e333f */
[----:B------:R-:W-:Y:S02]  /*0b40*/  IMAD.U32 R0, RZ, RZ, UR16 ;  /* 0x00000010ff007e24 */ /* 0x000fe4000f8e00ff */
[----:B------:R-:W-:-:S03]  /*0b50*/  UIADD3 UR7, URZ, -UR5, URZ ;  /* 0x800000053f077290 */ /* 0x000fc6000fffe03f */
[----:B------:R-:W-:Y:S01]  /*0b60*/  IABS R0, R0 ;  /* 0x0000000000007213 */ /* 0x000fe20000000000 */
[----:B------:R-:W-:-:S03]  /*0b70*/  UIMAD UR7, UR7, UR17, URZ ;  /* 0x00000011070772a4 */ /* 0x000fc6000f8e023f */
[----:B------:R-:W-:Y:S01]  /*0b80*/  R2UR UR11, R0 ;  /* 0x00000000000b72ca */ /* 0x000fe200000e0000 */
[----:B------:R-:W-:Y:S02]  /*0b90*/  UIMAD.WIDE.U32 UR4, UR5, UR7, UR4 ;  /* 0x00000007050472a5 */ /* 0x000fe4000f8e0004 */
[----:B------:R-:W-:-:S10]  /*0ba0*/  UIADD3 UR7, UR25, 0x3f, URZ ;  /* 0x0000003f19077890 */ /* 0x000fd4000fffe03f */
[----:B------:R-:W-:-:S04]  /*0bb0*/  UIMAD.WIDE.U32 UR4, UR5, UR11, URZ ;  /* 0x0000000b050472a5 */ /* 0x000fc8000f8e003f */
[----:B------:R-:W-:-:S04]  /*0bc0*/  UIADD3 UR4, -UR5, URZ, URZ ;  /* 0x0000003f05047290 */ /* 0x000fc8000fffe13f */
[----:B------:R-:W-:Y:S02]  /*0bd0*/  UIMAD UR4, UR17, UR4, UR11 ;  /* 0x00000004110472a4 */ /* 0x000fe4000f8e020b */
[----:B------:R-:W-:Y:S02]  /*0be0*/  ULOP3.LUT UR11, UR16, UR24, URZ, 0x3c, !UPT ;  /* 0x00000018100b7292 */ /* 0x000fe4000f8e3c3f */
[----:B------:R-:W-:-:S11]  /*0bf0*/  UISETP.GT.U32.AND UP1, UPT, UR17, UR4, UPT ;  /* 0x000000041100728c */ /* 0x000fd6000bf24070 */
[----:B------:R-:W-:Y:S02]  /*0c00*/  @!UP1 UIADD3 UR4, UR4, -UR17, URZ ;  /* 0x8000001104049290 */ /* 0x000fe4000fffe03f */
[----:B------:R-:W-:Y:S02]  /*0c10*/  @!UP1 UIADD3 UR5, UR5, 0x1, URZ ;  /* 0x0000000105059890 */ /* 0x000fe4000fffe03f */
[----:B------:R-:W-:Y:S02]  /*0c20*/  UISETP.GE.U32.AND UP0, UPT, UR4, UR17, UPT ;  /* 0x000000110400728c */ /* 0x000fe4000bf06070 */
[----:B------:R-:W-:Y:S02]  /*0c30*/  UISETP.GE.AND UP1, UPT, UR11, URZ, UPT ;  /* 0x0000003f0b00728c */ /* 0x000fe4000bf26270 */
[----:B------:R-:W-:Y:S02]  /*0c40*/  USHF.R.S32.HI UR4, URZ, 0x1f, UR7 ;  /* 0x0000001f3f047899 */ /* 0x000fe40008011407 */
[----:B------:R-:W-:-:S02]  /*0c50*/  UIADD3 UR11, -UR14, URZ, URZ ;  /* 0x0000003f0e0b7290 */ /* 0x000fc4000fffe13f */
[----:B------:R-:W-:Y:S02]  /*0c60*/  ULEA.HI UR4, UR4, UR7, URZ, 0x6 ;  /* 0x0000000704047291 */ /* 0x000fe4000f8f303f */
[----:B------:R-:W-:Y:S02]  /*0c70*/  UIMAD UR15, UR15, UR11, UR10 ;  /* 0x0000000b0f0f72a4 */ /* 0x000fe4000f8e020a */
[----:B------:R-:W-:Y:S02]  /*0c80*/  @UP0 UIADD3 UR5, UR5, 0x1, URZ ;  /* 0x0000000105050890 */ /* 0x000fe4000fffe03f */
[----:B------:R-:W-:-:S05]  /*0c90*/  UISETP.NE.AND UP0, UPT, UR24, URZ, UPT ;  /* 0x0000003f1800728c */ /* 0x000fca000bf05270 */
[----:B------:R-:W-:Y:S01]  /*0ca0*/  UMOV UR7, UR5 ;  /* 0x0000000500077c82 */ /* 0x000fe20008000000 */
[----:B------:R-:W-:Y:S02]  /*0cb0*/  USHF.R.S32.HI UR5, URZ, 0x6, UR4 ;  /* 0x000000063f057899 */ /* 0x000fe40008011404 */
[----:B------:R-:W-:Y:S02]  /*0cc0*/  @!UP1 UIADD3 UR7, -UR7, URZ, URZ ;  /* 0x0000003f07079290 */ /* 0x000fe4000fffe13f */
[----:B------:R-:W-:Y:S02]  /*0cd0*/  UIADD3 UR4, -UR16, URZ, URZ ;  /* 0x0000003f10047290 */ /* 0x000fe4000fffe13f */
[----:B------:R-:W-:Y:S02]  /*0ce0*/  @!UP0 ULOP3.LUT UR7, URZ, UR24, URZ, 0x33, !UPT ;  /* 0x000000183f078292 */ /* 0x000fe4000f8e333f */
[----:B------:R-:W-:Y:S02]  /*0cf0*/  UIMAD UR23, UR23, UR4, UR14 ;  /* 0x00000004171772a4 */ /* 0x000fe4000f8e020e */
[----:B------:R-:W-:-:S04]  /*0d00*/  UIADD3 UR10, -UR7, URZ, URZ ;  /* 0x0000003f070a7290 */ /* 0x000fc8000fffe13f */
[----:B------:R-:W-:Y:S01]  /*0d10*/  UIMAD UR24, UR24, UR10, UR16 ;  /* 0x0000000a181872a4 */ /* 0x000fe2000f8e0210 */
[----:B------:R-:W-:Y:S11]  /*0d20*/  @!P0 BRA `(.L_x_9) ;  /* 0x0000018800108947 */ /* 0x000ff60003800000 */
[----:B------:R-:W-:-:S06]  /*0d30*/  UISETP.NE.AND UP0, UPT, UR12, 0x1, UPT ;  /* 0x000000010c00788c */ /* 0x000fcc000bf05270 */
[----:B------:R-:W-:-:S13]  /*0d40*/  PLOP3.LUT P0, PT, PT, PT, UP0, 0x80, 0x0 ;  /* 0x000000000000781c */ /* 0x000fda0003f0f008 */
[----:B------:R-:W-:Y:S05]  /*0d50*/  @P0 EXIT ;  /* 0x000000000000094d */ /* 0x000fea0003800000 */
[----:B------:R0:W-:Y:S01]  /*0d60*/  STL [R1], RZ ;  /* 0x000000ff01007387 */ /* 0x0001e20000100800 */
[----:B------:R-:W-:Y:S01]  /*0d70*/  UISETP.GE.AND UP0, UPT, UR25, 0x1, UPT ;  /* 0x000000011900788c */ /* 0x000fe2000bf06270 */
[----:B------:R-:W-:Y:S01]  /*0d80*/  CS2R R86, SRZ ;  /* 0x0000000000567805 */ /* 0x000fe2000001ff00 */
[----:B------:R-:W-:Y:S01]  /*0d90*/  UMOV UR4, URZ ;  /* 0x0000003f00047c82 */ /* 0x000fe20008000000 */
[----:B------:R0:W-:Y:S01]  /*0da0*/  STL [R1+0x4], RZ ;  /* 0x000004ff01007387 */ /* 0x0001e20000100800 */
[----:B------:R-:W-:Y:S02]  /*0db0*/  CS2R R152, SRZ ;  /* 0x0000000000987805 */ /* 0x000fe4000001ff00 */
[----:B------:R-:W-:Y:S02]  /*0dc0*/  CS2R R154, SRZ ;  /* 0x00000000009a7805 */ /* 0x000fe4000001ff00 */
[----:B------:R-:W-:Y:S01]  /*0dd0*/  PLOP3.LUT P0, PT, PT, PT, UP0, 0x80, 0x0 ;  /* 0x000000000000781c */ /* 0x000fe20003f0f008 */
[----:B------:R0:W-:Y:S01]  /*0de0*/  STL [R1+0x8], RZ ;  /* 0x000008ff01007387 */ /* 0x0001e20000100800 */
[----:B------:R-:W-:-:S02]  /*0df0*/  CS2R R156, SRZ ;  /* 0x00000000009c7805 */ /* 0x000fc4000001ff00 */
[----:B------:R-:W-:Y:S02]  /*0e00*/  CS2R R158, SRZ ;  /* 0x00000000009e7805 */ /* 0x000fe4000001ff00 */
[----:B------:R-:W-:Y:S01]  /*0e10*/  CS2R R160, SRZ ;  /* 0x0000000000a07805 */ /* 0x000fe2000001ff00 */
[----:B------:R0:W-:Y:S01]  /*0e20*/  STL [R1+0xc], RZ ;  /* 0x00000cff01007387 */ /* 0x0001e20000100800 */
[----:B------:R-:W-:Y:S02]  /*0e30*/  CS2R R162, SRZ ;  /* 0x0000000000a27805 */ /* 0x000fe4000001ff00 */
[----:B------:R-:W-:Y:S02]  /*0e40*/  CS2R R164, SRZ ;  /* 0x0000000000a47805 */ /* 0x000fe4000001ff00 */
[----:B------:R-:W-:Y:S01]  /*0e50*/  CS2R R166, SRZ ;  /* 0x0000000000a67805 */ /* 0x000fe2000001ff00 */
        /* <DEDUP_REMOVED lines=116> */
[----:B------:R0:W-:Y:S04]  /*15a0*/  STL [R1+0x84], RZ ;  /* 0x000084ff01007387 */ /* 0x0001e80000100800 */
        /* <DEDUP_REMOVED lines=29> */
[----:B------:R0:W-:Y:S01]  /*1780*/  STL [R1+0xfc], RZ ;  /* 0x0000fcff01007387 */ /* 0x0001e20000100800 */
[----:B------:R-:W-:Y:S05]  /*1790*/  @!P0 BRA `(.L_x_10) ;  /* 0x0000002000d88947 */ /* 0x000fea0003800000 */
[----:B------:R-:W-:-:S04]  /*17a0*/  ULOP3.LUT UR4, UR6, 0x1, URZ, 0xfc, !UPT ;  /* 0x0000000106047892 */ /* 0x000fc8000f8efc3f */
[----:B------:R-:W-:-:S06]  /*17b0*/  UISETP.NE.AND UP0, UPT, UR4, 0x3, UPT ;  /* 0x000000030400788c */ /* 0x000fcc000bf05270 */
[----:B------:R-:W-:-:S13]  /*17c0*/  PLOP3.LUT P0, PT, PT, PT, UP0, 0x80, 0x0 ;  /* 0x000000000000781c */ /* 0x000fda0003f0f008 */
[----:B------:R-:W-:Y:S05]  /*17d0*/  @!P0 BRA `(.L_x_11) ;  /* 0x0000000000048947 */ /* 0x000fea0003800000 */
[----:B------:R-:W-:Y:S01]  /*17e0*/  BPT.TRAP 0x1 ;  /* 0x000000040000795c */ /* 0x000fe20000300000 */
.L_x_11:
[----:B------:R-:W1:Y:S01]  /*17f0*/  S2UR UR9, SR_CgaCtaId ;  /* 0x00000000000979c3 */ /* 0x000e620000008800 */
[----:B------:R-:W-:Y:S01]  /*1800*/  SHF.L.U32 R0, RZ, 0x1f, RZ ;  /* 0x0000001fff007819 */ /* 0x000fe200000006ff */
[----:B------:R-:W-:Y:S02]  /*1810*/  UMOV UR4, 0x400 ;  /* 0x0000040000047882 */ /* 0x000fe40000000000 */
[----:B-1----:R-:W-:-:S12]  /*1820*/  ULEA UR10, UR9, UR4, 0x18 ;  /* 0x00000004090a7291 */ /* 0x002fd8000f8ec03f */
.L_x_12:
[----:B-1----:R-:W-:-:S04]  /*1830*/  IMAD.U32 R3, RZ, RZ, UR10 ;  /* 0x0000000aff037e24 */ /* 0x002fc8000f8e00ff */
[----:B------:R1:W2:Y:S03]  /*1840*/  SYNCS.PHASECHK.TRANS64.TRYWAIT P0, [R3+URZ+0x30000], R0 ;  /* 0x03000000030075a7 */ /* 0x0002a6000800017f */
[----:B--2---:R-:W-:Y:S05]  /*1850*/  @!P0 NANOSLEEP.SYNCS 0x989680 ;  /* 0x009896800000895d */ /* 0x004fea0003900000 */
[----:B------:R-:W2:Y:S02]  /*1860*/  @!P0 SYNCS.PHASECHK.TRANS64 P0, [R3+URZ+0x30000], R0 ;  /* 0x03000000030085a7 */ /* 0x000ea4000800007f */
[----:B--2---:R-:W-:Y:S05]  /*1870*/  @!P0 BRA `(.L_x_12) ;  /* 0xfffffffc00ec8947 */ /* 0x004fea000383ffff */
[----:B------:R-:W-:Y:S01]  /*1880*/  UIADD3 UR4, UR10, 0x20000, URZ ;  /* 0x000200000a047890 */ /* 0x000fe2000fffe03f */
[----:B------:R-:W-:Y:S01]  /*1890*/  WARPGROUP.ARRIVE ;  /* 0x00000000000079c5 */ /* 0x000fe20000000000 */
[----:B------:R-:W-:Y:S01]  /*18a0*/  UMOV UR17, 0x40000040 ;  /* 0x4000004000117882 */ /* 0x000fe20000000000 */
[----:B------:R-:W-:Y:S01]  /*18b0*/  UMOV UR19, 0x40000040 ;  /* 0x4000004000137882 */ /* 0x000fe20000000000 */
[----:B------:R-:W-:Y:S02]  /*18c0*/  USHF.R.U32.HI UR9, URZ, 0x4, UR4 ;  /* 0x000000043f097899 */ /* 0x000fe40008011604 */
[----:B------:R-:W-:Y:S02]  /*18d0*/  USHF.R.U32.HI UR4, URZ, 0x4, UR10 ;  /* 0x000000043f047899 */ /* 0x000fe4000801160a */
[----:B------:R-:W-:Y:S02]  /*18e0*/  ULOP3.LUT UR9, UR9, 0x3fff, URZ, 0xc0, !UPT ;  /* 0x00003fff09097892 */ /* 0x000fe4000f8ec03f */
[----:B------:R-:W-:-:S02]  /*18f0*/  ULOP3.LUT UR4, UR4, 0x3fff, URZ, 0xc0, !UPT ;  /* 0x00003fff04047892 */ /* 0x000fc4000f8ec03f */
[----:B------:R-:W-:-:S05]  /*1900*/  ULOP3.LUT UR10, UR9, 0x2000000, URZ, 0xfc, !UPT ;  /* 0x02000000090a7892 */ /* 0x000fca000f8efc3f */
[----:B------:R-:W-:Y:S02]  /*1910*/  UMOV UR16, UR4 ;  /* 0x0000000400107c82 */ /* 0x000fe40008000000 */
[----:B------:R-:W-:Y:S02]  /*1920*/  UMOV UR18, UR10 ;  /* 0x0000000a00127c82 */ /* 0x000fe40008000000 */
[----:B------:R-:W-:Y:S01]  /*1930*/  HGMMA.64x128x16.F32.BF16 R68, gdesc[UR16].tnspA.tnspB, RZ, !UPT, gsb0 ;  /* 0x61e00000104479f0 */ /* 0x000fe2000c0018ff */
[----:B------:R-:W-:Y:S01]  /*1940*/  UIADD3 UR16, UR4, 0x200, URZ ;  /* 0x0000020004107890 */ /* 0x000fe2000fffe03f */
[----:B------:R-:W-:Y:S01]  /*1950*/  UMOV UR17, 0x40000040 ;  /* 0x4000004000117882 */ /* 0x000fe20000000000 */
[----:B------:R-:W-:Y:S02]  /*1960*/  WARPGROUP.DEPBAR.LE gsb0, 0x0 ;  /* 0x00008000000079c5 */ /* 0x000fe40000010000 */
[----:B------:R-:W-:Y:S01]  /*1970*/  WARPGROUP.ARRIVE ;  /* 0x00000000000079c5 */ /* 0x000fe20000000000 */
[----:B------:R-:W-:Y:S01]  /*1980*/  IMAD.MOV.U32 R44, RZ, RZ, R88 ;  /* 0x000000ffff2c7224 */ /* 0x000fe200078e0058 */
[----:B------:R-:W-:Y:S01]  /*1990*/  MOV R40, R92 ;  /* 0x0000005c00287202 */ /* 0x000fe20000000f00 */
[----:B------:R-:W-:Y:S01]  /*19a0*/  IMAD.MOV.U32 R43, RZ, RZ, R89 ;  /* 0x000000ffff2b7224 */ /* 0x000fe200078e0059 */
[----:B------:R-:W-:Y:S01]  /*19b0*/  MOV R5, R127 ;  /* 0x0000007f00057202 */ /* 0x000fe20000000f00 */
[----:B------:R-:W-:-:S02]  /*19c0*/  IMAD.MOV.U32 R42, RZ, RZ, R90 ;  /* 0x000000ffff2a7224 */ /* 0x000fc400078e005a */
[----:B------:R-:W-:Y:S01]  /*19d0*/  HGMMA.64x128x16.F32.BF16 R152, gdesc[UR16].tnspA.tnspB, RZ, !UPT, gsb0 ;  /* 0x61e00000109879f0 */ /* 0x000fe2000c0018ff */
[----:B------:R-:W-:Y:S01]  /*19e0*/  UIADD3 UR16, UR4, 0x400, URZ ;  /* 0x0000040004107890 */ /* 0x000fe2000fffe03f */
[----:B------:R-:W-:Y:S01]  /*19f0*/  IMAD.MOV.U32 R41, RZ, RZ, R91 ;  /* 0x000000ffff297224 */ /* 0x000fe200078e005b */
[----:B------:R-:W-:Y:S01]  /*1a00*/  UMOV UR17, 0x40000040 ;  /* 0x4000004000117882 */ /* 0x000fe20000000000 */
[----:B------:R-:W-:Y:S02]  /*1a10*/  IMAD.MOV.U32 R39, RZ, RZ, R93 ;  /* 0x000000ffff277224 */ /* 0x000fe400078e005d */
[----:B------:R-:W-:Y:S02]  /*1a20*/  IMAD.MOV.U32 R38, RZ, RZ, R94 ;  /* 0x000000ffff267224 */ /* 0x000fe400078e005e */
[----:B------:R-:W-:Y:S02]  /*1a30*/  IMAD.MOV.U32 R37, RZ, RZ, R95 ;  /* 0x000000ffff257224 */ /* 0x000fe400078e005f */
[----:B------:R-:W-:-:S02]  /*1a40*/  IMAD.MOV.U32 R36, RZ, RZ, R96 ;  /* 0x000000ffff247224 */ /* 0x000fc400078e0060 */
[----:B------:R-:W-:Y:S02]  /*1a50*/  IMAD.MOV.U32 R35, RZ, RZ, R97 ;  /* 0x000000ffff237224 */ /* 0x000fe400078e0061 */
[----:B------:R-:W-:Y:S02]  /*1a60*/  IMAD.MOV.U32 R34, RZ, RZ, R98 ;  /* 0x000000ffff227224 */ /* 0x000fe400078e0062 */
[----:B------:R-:W-:Y:S02]  /*1a70*/  IMAD.MOV.U32 R33, RZ, RZ, R99 ;  /* 0x000000ffff217224 */ /* 0x000fe400078e0063 */
[----:B------:R-:W-:Y:S01]  /*1a80*/  IMAD.MOV.U32 R32, RZ, RZ, R100 ;  /* 0x000000ffff207224 */ /* 0x000fe200078e0064 */
[----:B------:R-:W-:Y:S01]  /*1a90*/  MOV R218, R34 ;  /* 0x0000002200da7202 */ /* 0x000fe20000000f00 */
[----:B------:R-:W-:Y:S02]  /*1aa0*/  IMAD.MOV.U32 R31, RZ, RZ, R101 ;  /* 0x000000ffff1f7224 */ /* 0x000fe400078e0065 */
[----:B------:R-:W-:-:S02]  /*1ab0*/  IMAD.MOV.U32 R30, RZ, RZ, R102 ;  /* 0x000000ffff1e7224 */ /* 0x000fc400078e0066 */
[----:B------:R-:W-:Y:S02]  /*1ac0*/  IMAD.MOV.U32 R29, RZ, RZ, R103 ;  /* 0x000000ffff1d7224 */ /* 0x000fe400078e0067 */
[----:B------:R-:W-:Y:S02]  /*1ad0*/  IMAD.MOV.U32 R28, RZ, RZ, R104 ;  /* 0x000000ffff1c7224 */ /* 0x000fe400078e0068 */
[----:B------:R-:W-:Y:S02]  /*1ae0*/  IMAD.MOV.U32 R27, RZ, RZ, R105 ;  /* 0x000000ffff1b7224 */ /* 0x000fe400078e0069 */
[----:B------:R-:W-:Y:S02]  /*1af0*/  IMAD.MOV.U32 R26, RZ, RZ, R106 ;  /* 0x000000ffff1a7224 */ /* 0x000fe400078e006a */
        /* <DEDUP_REMOVED lines=21> */
[----:B-1----:R-:W-:Y:S02]  /*1c50*/  IMAD.MOV.U32 R3, RZ, RZ, R129 ;  /* 0x000000ffff037224 */ /* 0x002fe400078e0081 */
        /* <DEDUP_REMOVED lines=28> */
[----:B------:R-:W-:Y:S01]  /*1e20*/  IMAD.MOV.U32 R223, RZ, RZ, R29 ;  /* 0x000000ffffdf7224 */ /* 0x000fe200078e001d */
[----:B------:R-:W-:Y:S02]  /*1e30*/  WARPGROUP.DEPBAR.LE gsb0, 0x0 ;  /* 0x00008000000079c5 */ /* 0x000fe40000010000 */
[----:B------:R-:W-:Y:S01]  /*1e40*/  WARPGROUP.ARRIVE ;  /* 0x00000000000079c5 */ /* 0x000fe20000000000 */
[----:B------:R1:W-:Y:S01]  /*1e50*/  STL.64 [R1+0x2d8], R214 ;  /* 0x0002d8d601007387 */ /* 0x0003e20000100a00 */
[----:B------:R-:W-:Y:S02]  /*1e60*/  IMAD.MOV.U32 R224, RZ, RZ, R28 ;  /* 0x000000ffffe07224 */ /* 0x000fe400078e001c */
[----:B------:R-:W-:Y:S01]  /*1e70*/  IMAD.MOV.U32 R225, RZ, RZ, R27 ;  /* 0x000000ffffe17224 */ /* 0x000fe200078e001b */
[----:B------:R2:W-:Y:S01]  /*1e80*/  STL.64 [R1+0x2d0], R212 ;  /* 0x0002d0d401007387 */ /* 0x0005e20000100a00 */
[----:B------:R-:W-:Y:S01]  /*1e90*/  HGMMA.64x128x16.F32.BF16 R88, gdesc[UR16].tnspA.tnspB, RZ, !UPT, gsb0 ;  /* 0x61e00000105879f0 */ /* 0x000fe2000c0018ff */
[----:B------:R-:W-:Y:S01]  /*1ea0*/  UIADD3 UR16, UR4, 0x600, URZ ;  /* 0x0000060004107890 */ /* 0x000fe2000fffe03f */
[----:B------:R-:W-:Y:S01]  /*1eb0*/  IMAD.MOV.U32 R226, RZ, RZ, R26 ;  /* 0x000000ffffe27224 */ /* 0x000fe200078e001a */
[----:B------:R3:W-:Y:S01]  /*1ec0*/  STL.64 [R1+0x2c8], R210 ;  /* 0x0002c8d201007387 */ /* 0x0007e20000100a00 */
[----:B------:R-:W-:Y:S01]  /*1ed0*/  IMAD.MOV.U32 R227, RZ, RZ, R25 ;  /* 0x000000ffffe37224 */ /* 0x000fe200078e0019 */
[----:B------:R-:W-:Y:S01]  /*1ee0*/  UMOV UR17, 0x40000040 ;  /* 0x4000004000117882 */ /* 0x000fe20000000000 */
[----:B------:R-:W-:Y:S01]  /*1ef0*/  IMAD.MOV.U32 R228, RZ, RZ, R24 ;  /* 0x000000ffffe47224 */ /* 0x000fe200078e0018 */
[----:B------:R4:W-:Y:S01]  /*1f00*/  STL.64 [R1+0x2c0], R208 ;  /* 0x0002c0d001007387 */ /* 0x0009e20000100a00 */
[----:B-1----:R-:W-:-:S02]  /*1f10*/  IMAD.MOV.U32 R214, RZ, RZ, R38 ;  /* 0x000000ffffd67224 */ /* 0x002fc400078e0026 */
[----:B------:R-:W-:Y:S01]  /*1f20*/  IMAD.MOV.U32 R215, RZ, RZ, R37 ;  /* 0x000000ffffd77224 */ /* 0x000fe200078e0025 */
[----:B------:R1:W-:Y:S01]  /*1f30*/  STL.64 [R1+0x2b8], R206 ;  /* 0x0002b8ce01007387 */ /* 0x0003e20000100a00 */
[----:B--2---:R-:W-:Y:S02]  /*1f40*/  IMAD.MOV.U32 R212, RZ, RZ, R40 ;  /* 0x000000ffffd47224 */ /* 0x004fe400078e0028 */
[----:B------:R-:W-:Y:S01]  /*1f50*/  IMAD.MOV.U32 R213, RZ, RZ, R39 ;  /* 0x000000ffffd57224 */ /* 0x000fe200078e0027 */
[----:B------:R2:W-:Y:S01]  /*1f60*/  STL.64 [R1+0x2b0], R204 ;  /* 0x0002b0cc01007387 */ /* 0x0005e20000100a00 */
[----:B---3--:R-:W-:Y:S02]  /*1f70*/  IMAD.MOV.U32 R210, RZ, RZ, R42 ;  /* 0x000000ffffd27224 */ /* 0x008fe400078e002a */
[----:B------:R-:W-:Y:S01]  /*1f80*/  IMAD.MOV.U32 R211, RZ, RZ, R41 ;  /* 0x000000ffffd37224 */ /* 0x000fe200078e0029 */
[----:B------:R3:W-:Y:S01]  /*1f90*/  STL.64 [R1+0x2a8], R202 ;  /* 0x0002a8ca01007387 */ /* 0x0007e20000100a00 */
[----:B----4-:R-:W-:-:S02]  /*1fa0*/  IMAD.MOV.U32 R208, RZ, RZ, R44 ;  /* 0x000000ffffd07224 */ /* 0x010fc400078e002c */
[----:B------:R-:W-:Y:S01]  /*1fb0*/  IMAD.MOV.U32 R209, RZ, RZ, R43 ;  /* 0x000000ffffd17224 */ /* 0x000fe200078e002b */
[----:B------:R4:W-:Y:S01]  /*1fc0*/  STL.64 [R1+0x2a0], R200 ;  /* 0x0002a0c801007387 */ /* 0x0009e20000100a00 */
[----:B-1----:R-:W-:Y:S02]  /*1fd0*/  IMAD.MOV.U32 R206, RZ, RZ, R46 ;  /* 0x000000ffffce7224 */ /* 0x002fe400078e002e */
[----:B------:R-:W-:Y:S01]  /*1fe0*/  IMAD.MOV.U32 R207, RZ, RZ, R45 ;  /* 0x000000ffffcf7224 */ /* 0x000fe200078e002d */
[----:B------:R1:W-:Y:S01]  /*1ff0*/  STL.64 [R1+0x298], R198 ;  /* 0x000298c601007387 */ /* 0x0003e20000100a00 */
[----:B--2---:R-:W-:Y:S02]  /*2000*/  IMAD.MOV.U32 R204, RZ, RZ, R48 ;  /* 0x000000ffffcc7224 */ /* 0x004fe400078e0030 */
[----:B------:R-:W-:Y:S01]  /*2010*/  IMAD.MOV.U32 R205, RZ, RZ, R47 ;  /* 0x000000ffffcd7224 */ /* 0x000fe200078e002f */
[----:B------:R2:W-:Y:S01]  /*2020*/  STL.64 [R1+0x290], R196 ;  /* 0x000290c401007387 */ /* 0x0005e20000100a00 */
[----:B---3--:R-:W-:-:S02]  /*2030*/  IMAD.MOV.U32 R202, RZ, RZ, R50 ;  /* 0x000000ffffca7224 */ /* 0x008fc400078e0032 */
[----:B------:R-:W-:Y:S01]  /*2040*/  IMAD.MOV.U32 R203, RZ, RZ, R49 ;  /* 0x000000ffffcb7224 */ /* 0x000fe200078e0031 */
[----:B------:R3:W-:Y:S01]  /*2050*/  STL.64 [R1+0x288], R194 ;  /* 0x000288c201007387 */ /* 0x0007e20000100a00 */
[----:B----4-:R-:W-:Y:S02]  /*2060*/  IMAD.MOV.U32 R200, RZ, RZ, R52 ;  /* 0x000000ffffc87224 */ /* 0x010fe400078e0034 */
[----:B------:R-:W-:Y:S01]  /*2070*/  IMAD.MOV.U32 R201, RZ, RZ, R51 ;  /* 0x000000ffffc97224 */ /* 0x000fe200078e0033 */
[----:B------:R4:W-:Y:S01]  /*2080*/  STL.64 [R1+0x280], R192 ;  /* 0x000280c001007387 */ /* 0x0009e20000100a00 */
[----:B-1----:R-:W-:Y:S02]  /*2090*/  IMAD.MOV.U32 R198, RZ, RZ, R54 ;  /* 0x000000ffffc67224 */ /* 0x002fe400078e0036 */
[----:B------:R-:W-:Y:S01]  /*20a0*/  IMAD.MOV.U32 R199, RZ, RZ, R53 ;  /* 0x000000ffffc77224 */ /* 0x000fe200078e0035 */
[----:B------:R1:W-:Y:S01]  /*20b0*/  STL.64 [R1+0x278], R190 ;  /* 0x000278be01007387 */ /* 0x0003e20000100a00 */
[----:B--2---:R-:W-:-:S02]  /*20c0*/  IMAD.MOV.U32 R196, RZ, RZ, R56 ;  /* 0x000000ffffc47224 */ /* 0x004fc400078e0038 */
[----:B------:R-:W-:Y:S01]  /*20d0*/  IMAD.MOV.U32 R197, RZ, RZ, R55 ;  /* 0x000000ffffc57224 */ /* 0x000fe200078e0037 */
[----:B------:R2:W-:Y:S01]  /*20e0*/  STL.64 [R1+0x270], R188 ;  /* 0x000270bc01007387 */ /* 0x0005e20000100a00 */
[----:B---3--:R-:W-:Y:S02]  /*20f0*/  IMAD.MOV.U32 R194, RZ, RZ, R58 ;  /* 0x000000ffffc27224 */ /* 0x008fe400078e003a */
[----:B------:R-:W-:Y:S02]  /*2100*/  IMAD.MOV.U32 R195, RZ, RZ, R57 ;  /* 0x000000ffffc37224 */ /* 0x000fe400078e0039 */
[----:B----4-:R-:W-:Y:S02]  /*2110*/  IMAD.MOV.U32 R192, RZ, RZ, R60 ;  /* 0x000000ffffc07224 */ /* 0x010fe400078e003c */
[----:B------:R-:W-:Y:S02]  /*2120*/  IMAD.MOV.U32 R193, RZ, RZ, R59 ;  /* 0x000000ffffc17224 */ /* 0x000fe400078e003b */
[----:B-1----:R-:W-:-:S02]  /*2130*/  IMAD.MOV.U32 R190, RZ, RZ, R62 ;  /* 0x000000ffffbe7224 */ /* 0x002fc400078e003e */
[----:B------:R-:W-:Y:S02]  /*2140*/  IMAD.MOV.U32 R191, RZ, RZ, R61 ;  /* 0x000000ffffbf7224 */ /* 0x000fe400078e003d */
[----:B--2---:R-:W-:Y:S02]  /*2150*/  IMAD.MOV.U32 R188, RZ, RZ, R64 ;  /* 0x000000ffffbc7224 */ /* 0x004fe400078e0040 */
        /* <DEDUP_REMOVED lines=23> */
[----:B------:R-:W-:Y:S01]  /*22d0*/  IMAD.MOV.U32 R251, RZ, RZ, R0 ;  /* 0x000000fffffb7224 */ /* 0x000fe200078e0000 */
[----:B------:R-:W-:Y:S02]  /*22e0*/  WARPGROUP.DEPBAR.LE gsb0, 0x0 ;  /* 0x00008000000079c5 */ /* 0x000fe40000010000 */
[----:B------:R-:W-:-:S06]  /*22f0*/  WARPGROUP.ARRIVE ;  /* 0x00000000000079c5 */ /* 0x000fcc0000000000 */
[----:B------:R-:W-:Y:S01]  /*2300*/  HGMMA.64x128x16.F32.BF16 R24, gdesc[UR16].tnspA.tnspB, RZ, !UPT, gsb0 ;  /* 0x61e00000101879f0 */ /* 0x000fe2000c0018ff */
[----:B------:R-:W-:Y:S02]  /*2310*/  UIADD3 UR16, UR4, 0x80, URZ ;  /* 0x0000008004107890 */ /* 0x000fe4000fffe03f */
[----:B------:R-:W-:Y:S01]  /*2320*/  UIADD3 UR18, UR10, 0x80, URZ ;  /* 0x000000800a127890 */ /* 0x000fe2000fffe03f */
[----:B------:R-:W-:Y:S01]  /*2330*/  UMOV UR17, 0x40000040 ;  /* 0x4000004000117882 */ /* 0x000fe20000000000 */
[----:B------:R-:W-:Y:S01]  /*2340*/  UMOV UR19, 0x40000040 ;  /* 0x4000004000137882 */ /* 0x000fe20000000000 */
[----:B------:R-:W-:Y:S02]  /*2350*/  WARPGROUP.DEPBAR.LE gsb0, 0x0 ;  /* 0x00008000000079c5 */ /* 0x000fe40000010000 */
[----:B------:R-:W-:-:S06]  /*2360*/  WARPGROUP.ARRIVE ;  /* 0x00000000000079c5 */ /* 0x000fcc0000000000 */
[----:B------:R-:W-:Y:S03]  /*2370*/  HGMMA.64x128x16.F32.BF16 R188, gdesc[UR16].tnspA.tnspB, R188, gsb0 ;  /* 0x61e0000010bc79f0 */ /* 0x000fe600080018bc */
[----:B------:R-:W-:Y:S02]  /*2380*/  WARPGROUP.DEPBAR.LE gsb0, 0x0 ;  /* 0x00008000000079c5 */ /* 0x000fe40000010000 */
[----:B------:R-:W-:Y:S04]  /*2390*/  STL.64 [R1], R188 ;  /* 0x000000bc01007387 */ /* 0x000fe80000100a00 */
[----:B------:R-:W-:Y:S04]  /*23a0*/  STL.64 [R1+0x8], R190 ;  /* 0x000008be01007387 */ /* 0x000fe80000100a00 */
        /* <DEDUP_REMOVED lines=11> */
[----:B------:R1:W-:Y:S04]  /*2460*/  STL.64 [R1+0x68], R214 ;  /* 0x000068d601007387 */ /* 0x0003e80000100a00 */
        /* <DEDUP_REMOVED lines=18> */
[----:B-1----:R-:W2:Y:S04]  /*2590*/  LDL.LU.64 R214, [R1+0x2d8] ;  /* 0x0002d80001d67983 */ /* 0x002ea80000300a00 */
[----:B------:R-:W2:Y:S04]  /*25a0*/  LDL.LU.64 R212, [R1+0x2d0] ;  /* 0x0002d00001d47983 */ /* 0x000ea80000300a00 */
        /* <DEDUP_REMOVED lines=11> */
[----:B------:R-:W2:Y:S01]  /*2660*/  LDL.LU.64 R188, [R1+0x270] ;  /* 0x0002700001bc7983 */ /* 0x000ea20000300a00 */
[----:B------:R-:W-:Y:S01]  /*2670*/  UIADD3 UR16, UR4, 0x280, URZ ;  /* 0x0000028004107890 */ /* 0x000fe2000fffe03f */
[----:B------:R-:W-:Y:S01]  /*2680*/  UMOV UR17, 0x40000040 ;  /* 0x4000004000117882 */ /* 0x000fe20000000000 */
[----:B--2---:R-:W-:-:S07]  /*2690*/  WARPGROUP.ARRIVE ;  /* 0x00000000000079c5 */ /* 0x004fce0000000000 */
[----:B------:R-:W-:Y:S01]  /*26a0*/  HGMMA.64x128x16.F32.BF16 R152, gdesc[UR16].tnspA.tnspB, R152, gsb0 ;  /* 0x61e00000109879f0 */ /* 0x000fe20008001898 */
[----:B------:R-:W-:Y:S02]  /*26b0*/  UIADD3 UR16, UR4, 0x480, URZ ;  /* 0x0000048004107890 */ /* 0x000fe4000fffe03f */
[----:B------:R-:W-:Y:S02]  /*26c0*/  WARPGROUP.DEPBAR.LE gsb0, 0x0 ;  /* 0x00008000000079c5 */ /* 0x000fe40000010000 */
        /* <DEDUP_REMOVED lines=32> */
[----:B-1----:R-:W2:Y:S04]  /*28d0*/  LDL.LU.64 R152, [R1] ;  /* 0x0000000001987983 */ /* 0x002ea80000300a00 */
        /* <DEDUP_REMOVED lines=31> */
[----:B------:R-:W-:Y:S01]  /*2ad0*/  WARPGROUP.ARRIVE ;  /* 0x00000000000079c5 */ /* 0x000fe20000000000 */
[----:B------:R-:W-:-:S05]  /*2ae0*/  UMOV UR17, 0x40000040 ;  /* 0x4000004000117882 */ /* 0x000fca0000000000 */
[----:B------:R-:W-:Y:S01]  /*2af0*/  HGMMA.64x128x16.F32.BF16 R88, gdesc[UR16].tnspA.tnspB, R88, gsb0 ;  /* 0x61e00000105879f0 */ /* 0x000fe20008001858 */
[----:B------:R-:W-:Y:S01]  /*2b00*/  UIADD3 UR16, UR4, 0x680, URZ ;  /* 0x0000068004107890 */ /* 0x000fe2000fffe03f */
[----:B------:R-:W-:Y:S01]  /*2b10*/  UMOV UR17, 0x40000040 ;  /* 0x4000004000117882 */ /* 0x000fe20000000000 */
[----:B------:R-:W-:Y:S02]  /*2b20*/  WARPGROUP.DEPBAR.LE gsb0, 0x0 ;  /* 0x00008000000079c5 */ /* 0x000fe40000010000 */
[----:B------:R-:W-:-:S07]  /*2b30*/  WARPGROUP.ARRIVE ;  /* 0x00000000000079c5 */ /* 0x000fce0000000000 */
[----:B------:R-:W-:Y:S01]  /*2b40*/  HGMMA.64x128x16.F32.BF16 R24, gdesc[UR16].tnspA.tnspB, R24, gsb0 ;  /* 0x61e00000101879f0 */ /* 0x000fe20008001818 */
[----:B------:R-:W-:Y:S02]  /*2b50*/  UIADD3 UR16, UR4, 0x100, URZ ;  /* 0x0000010004107890 */ /* 0x000fe4000fffe03f */
[----:B------:R-:W-:Y:S01]  /*2b60*/  UIADD3 UR18, UR10, 0x100, URZ ;  /* 0x000001000a127890 */ /* 0x000fe2000fffe03f */
[----:B------:R-:W-:Y:S01]  /*2b70*/  UMOV UR17, 0x40000040 ;  /* 0x4000004000117882 */ /* 0x000fe20000000000 */
[----:B------:R-:W-:Y:S01]  /*2b80*/  UMOV UR19, 0x40000040 ;  /* 0x4000004000137882 */ /* 0x000fe20000000000 */
[----:B------:R-:W-:Y:S02]  /*2b90*/  WARPGROUP.DEPBAR.LE gsb0, 0x0 ;  /* 0x00008000000079c5 */ /* 0x000fe40000010000 */
[----:B--2---:R-:W-:-:S06]  /*2ba0*/  WARPGROUP.ARRIVE ;  /* 0x00000000000079c5 */ /* 0x004fcc0000000000 */
[----:B------:R-:W-:Y:S03]  /*2bb0*/  HGMMA.64x128x16.F32.BF16 R152, gdesc[UR16].tnspA.tnspB, R152, gsb0 ;  /* 0x61e00000109879f0 */ /* 0x000fe60008001898 */
[----:B------:R-:W-:Y:S02]  /*2bc0*/  WARPGROUP.DEPBAR.LE gsb0, 0x0 ;  /* 0x00008000000079c5 */ /* 0x000fe40000010000 */
[----:B------:R-:W-:Y:S01]  /*2bd0*/  STL.64 [R1], R152 ;  /* 0x0000009801007387 */ /* 0x000fe20000100a00 */
[----:B------:R-:W-:Y:S01]  /*2be0*/  IMAD.MOV.U32 R2, RZ, RZ, R214 ;  /* 0x000000ffff027224 */ /* 0x000fe200078e00d6 */
[----:B------:R-:W-:Y:S01]  /*2bf0*/  MOV R228, R192 ;  /* 0x000000c000e47202 */ /* 0x000fe20000000f00 */
[----:B------:R-:W-:Y:S01]  /*2c00*/  IMAD.MOV.U32 R0, RZ, RZ, R215 ;  /* 0x000000ffff007224 */ /* 0x000fe200078e00d7 */
[----:B------:R1:W-:Y:S01]  /*2c10*/  STL.64 [R1+0x8], R154 ;  /* 0x0000089a01007387 */ /* 0x0003e20000100a00 */
[----:B------:R-:W-:Y:S01]  /*2c20*/  IMAD.MOV.U32 R4, RZ, RZ, R212 ;  /* 0x000000ffff047224 */ /* 0x000fe200078e00d4 */
[----:B------:R-:W-:Y:S01]  /*2c30*/  MOV R251, R157 ;  /* 0x0000009d00fb7202 */ /* 0x000fe20000000f00 */
[----:B------:R-:W-:Y:S01]  /*2c40*/  IMAD.MOV.U32 R3, RZ, RZ, R213 ;  /* 0x000000ffff037224 */ /* 0x000fe200078e00d5 */
[----:B------:R-:W2:Y:S01]  /*2c50*/  LDL.LU.64 R214, [R1+0x268] ;  /* 0x0002680001d67983 */ /* 0x000ea20000300a00 */
[----:B------:R-:W-:-:S02]  /*2c60*/  IMAD.MOV.U32 R6, RZ, RZ, R210 ;  /* 0x000000ffff067224 */ /* 0x000fc400078e00d2 */
[----:B------:R-:W-:Y:S01]  /*2c70*/  IMAD.MOV.U32 R5, RZ, RZ, R211 ;  /* 0x000000ffff057224 */ /* 0x000fe200078e00d3 */
[----:B------:R-:W2:Y:S01]  /*2c80*/  LDL.LU.64 R212, [R1+0x260] ;  /* 0x0002600001d47983 */ /* 0x000ea20000300a00 */
[----:B------:R-:W-:Y:S02]  /*2c90*/  IMAD.MOV.U32 R8, RZ, RZ, R208 ;  /* 0x000000ffff087224 */ /* 0x000fe400078e00d0 */
[----:B------:R-:W-:Y:S01]  /*2ca0*/  IMAD.MOV.U32 R7, RZ, RZ, R209 ;  /* 0x000000ffff077224 */ /* 0x000fe200078e00d1 */
[----:B------:R-:W2:Y:S01]  /*2cb0*/  LDL.LU.64 R210, [R1+0x258] ;  /* 0x0002580001d27983 */ /* 0x000ea20000300a00 */
[----:B------:R-:W-:Y:S02]  /*2cc0*/  IMAD.MOV.U32 R10, RZ, RZ, R206 ;  /* 0x000000ffff0a7224 */ /* 0x000fe400078e00ce */
        /* <DEDUP_REMOVED lines=73> */
[----:B------:R-:W2:Y:S04]  /*3160*/  LDL.LU.64 R160, [R1+0x190] ;  /* 0x0001900001a07983 */ /* 0x000ea80000300a00 */
[----:B------:R-:W2:Y:S04]  /*3170*/  LDL.LU.64 R158, [R1+0x188] ;  /* 0x00018800019e7983 */ /* 0x000ea80000300a00 */
[----:B------:R-:W2:Y:S04]  /*3180*/  LDL.LU.64 R156, [R1+0x180] ;  /* 0x00018000019c7983 */ /* 0x000ea80000300a00 */
[----:B-1----:R-:W2:Y:S04]  /*3190*/  LDL.LU.64 R154, [R1+0x178] ;  /* 0x00017800019a7983 */ /* 0x002ea80000300a00 */
[----:B------:R-:W2:Y:S01]  /*31a0*/  LDL.LU.64 R152, [R1+0x170] ;  /* 0x0001700001987983 */ /* 0x000ea20000300a00 */
[----:B------:R-:W-:Y:S01]  /*31b0*/  UIADD3 UR16, UR4, 0x300, URZ ;  /* 0x0000030004107890 */ /* 0x000fe2000fffe03f */
[----:B------:R-:W-:Y:S01]  /*31c0*/  UMOV UR17, 0x40000040 ;  /* 0x4000004000117882 */ /* 0x000fe20000000000 */
[----:B--2---:R-:W-:-:S07]  /*31d0*/  WARPGROUP.ARRIVE ;  /* 0x00000000000079c5 */ /* 0x004fce0000000000 */
[----:B------:R-:W-:Y:S01]  /*31e0*/  HGMMA.64x128x16.F32.BF16 R152, gdesc[UR16].tnspA.tnspB, R152, gsb0 ;  /* 0x61e00000109879f0 */ /* 0x000fe20008001898 */
[----:B------:R-:W-:Y:S01]  /*31f0*/  UIADD3 UR16, UR4, 0x500, URZ ;  /* 0x0000050004107890 */ /* 0x000fe2000fffe03f */
[----:B------:R-:W-:Y:S01]  /*3200*/  UMOV UR17, 0x40000040 ;  /* 0x4000004000117882 */ /* 0x000fe20000000000 */
        /* <DEDUP_REMOVED lines=15> */
[----:B-1----:R-:W2:Y:S04]  /*3300*/  LDL.LU R188, [R1] ;  /* 0x0000000001bc7983 */ /* 0x002ea80000300800 */
[----:B------:R-:W2:Y:S04]  /*3310*/  LDL.LU R189, [R1+0x4] ;  /* 0x0000040001bd7983 */ /* 0x000ea80000300800 */
[----:B------:R-:W2:Y:S04]  /*3320*/  LDL.LU R190, [R1+0x8] ;  /* 0x0000080001be7983 */ /* 0x000ea80000300800 */
[----:B------:R-:W2:Y:S01]  /*3330*/  LDL.LU R191, [R1+0xc] ;  /* 0x00000c0001bf7983 */ /* 0x000ea20000300800 */
[----:B------:R-:W-:-:S06]  /*3340*/  WARPGROUP.ARRIVE ;  /* 0x00000000000079c5 */ /* 0x000fcc0000000000 */
[----:B------:R-:W-:Y:S01]  /*3350*/  HGMMA.64x128x16.F32.BF16 R88, gdesc[UR16].tnspA.tnspB, R88, gsb0 ;  /* 0x61e00000105879f0 */ /* 0x000fe20008001858 */
[----:B------:R-:W-:Y:S01]  /*3360*/  UIADD3 UR16, UR4, 0x700, URZ ;  /* 0x0000070004107890 */ /* 0x000fe2000fffe03f */
[----:B------:R-:W-:Y:S01]  /*3370*/  UMOV UR17, 0x40000040 ;  /* 0x4000004000117882 */ /* 0x000fe20000000000 */
[----:B------:R-:W-:Y:S01]  /*3380*/  IMAD.MOV.U32 R193, RZ, RZ, R251 ;  /* 0x000000ffffc17224 */ /* 0x000fe200078e00fb */
[----:B------:R-:W-:Y:S01]  /*3390*/  MOV R203, R241 ;  /* 0x000000f100cb7202 */ /* 0x000fe20000000f00 */
[----:B------:R-:W-:Y:S01]  /*33a0*/  IMAD.MOV.U32 R194, RZ, RZ, R250 ;  /* 0x000000ffffc27224 */ /* 0x000fe200078e00fa */
[----:B------:R-:W-:Y:S01]  /*33b0*/  MOV R251, R0 ;  /* 0x0000000000fb7202 */ /* 0x000fe20000000f00 */
        /* <DEDUP_REMOVED lines=8> */
[----:B------:R-:W-:Y:S01]  /*3440*/  IMAD.MOV.U32 R204, RZ, RZ, R240 ;  /* 0x000000ffffcc7224 */ /* 0x000fe200078e00f0 */
[----:B------:R-:W-:-:S02]  /*3450*/  WARPGROUP.DEPBAR.LE gsb0, 0x0 ;  /* 0x00008000000079c5 */ /* 0x000fc40000010000 */
[----:B------:R-:W-:-:S06]  /*3460*/  WARPGROUP.ARRIVE ;  /* 0x00000000000079c5 */ /* 0x000fcc0000000000 */
[----:B------:R-:W-:Y:S01]  /*3470*/  HGMMA.64x128x16.F32.BF16 R24, gdesc[UR16].tnspA.tnspB, R24, gsb0 ;  /* 0x61e00000101879f0 */ /* 0x000fe20008001818 */
        /* <DEDUP_REMOVED lines=34> */
[----:B------:R-:W-:Y:S02]  /*36a0*/  UIADD3 UR16, UR4, 0x180, URZ ;  /* 0x0000018004107890 */ /* 0x000fe4000fffe03f */
[----:B------:R-:W-:Y:S01]  /*36b0*/  UIADD3 UR18, UR10, 0x180, URZ ;  /* 0x000001800a127890 */ /* 0x000fe2000fffe03f */
[----:B------:R-:W-:Y:S01]  /*36c0*/  UMOV UR17, 0x40000040 ;  /* 0x4000004000117882 */ /* 0x000fe20000000000 */
[----:B------:R-:W-:Y:S01]  /*36d0*/  UMOV UR19, 0x40000040 ;  /* 0x4000004000137882 */ /* 0x000fe20000000000 */
[----:B------:R-:W-:-:S02]  /*36e0*/  WARPGROUP.DEPBAR.LE gsb0, 0x0 ;  /* 0x00008000000079c5 */ /* 0x000fc40000010000 */
[----:B--2---:R-:W-:-:S06]  /*36f0*/  WARPGROUP.ARRIVE ;  /* 0x00000000000079c5 */ /* 0x004fcc0000000000 */
        /* <DEDUP_REMOVED lines=34> */
[----:B-1----:R-:W3:Y:S04]  /*3920*/  LDL.LU.64 R214, [R1+0x168] ;  /* 0x0001680001d67983 */ /* 0x002ee80000300a00 */
[----:B------:R-:W3:Y:S04]  /*3930*/  LDL.LU.64 R212, [R1+0x160] ;  /* 0x0001600001d47983 */ /* 0x000ee80000300a00 */
        /* <DEDUP_REMOVED lines=11> */
[----:B------:R-:W3:Y:S01]  /*39f0*/  LDL.LU.64 R188, [R1+0x100] ;  /* 0x0001000001bc7983 */ /* 0x000ee20000300a00 */
[----:B------:R-:W-:Y:S01]  /*3a00*/  UIADD3 UR16, UR4, 0x380, URZ ;  /* 0x0000038004107890 */ /* 0x000fe2000fffe03f */
[----:B------:R-:W-:Y:S01]  /*3a10*/  UMOV UR17, 0x40000040 ;  /* 0x4000004000117882 */ /* 0x000fe20000000000 */
[----:B---3--:R-:W-:-:S07]  /*3a20*/  WARPGROUP.ARRIVE ;  /* 0x00000000000079c5 */ /* 0x008fce0000000000 */
[----:B------:R-:W-:Y:S01]  /*3a30*/  HGMMA.64x128x16.F32.BF16 R152, gdesc[UR16].tnspA.tnspB, R152, gsb0 ;  /* 0x61e00000109879f0 */ /* 0x000fe20008001898 */
[----:B------:R-:W-:Y:S01]  /*3a40*/  UIADD3 UR16, UR4, 0x580, URZ ;  /* 0x0000058004107890 */ /* 0x000fe2000fffe03f */
[----:B------:R-:W-:Y:S01]  /*3a50*/  UMOV UR17, 0x40000040 ;  /* 0x4000004000117882 */ /* 0x000fe20000000000 */
[----:B------:R-:W-:Y:S02]  /*3a60*/  WARPGROUP.DEPBAR.LE gsb0, 0x0 ;  /* 0x00008000000079c5 */ /* 0x000fe40000010000 */
[----:B------:R-:W-:-:S07]  /*3a70*/  WARPGROUP.ARRIVE ;  /* 0x00000000000079c5 */ /* 0x000fce0000000000 */
[----:B------:R-:W-:Y:S01]  /*3a80*/  HGMMA.64x128x16.F32.BF16 R88, gdesc[UR16].tnspA.tnspB, R88, gsb0 ;  /* 0x61e00000105879f0 */ /* 0x000fe20008001858 */
[----:B------:R-:W-:Y:S01]  /*3a90*/  UIADD3 UR16, UR4, 0x780, URZ ;  /* 0x0000078004107890 */ /* 0x000fe2000fffe03f */
[----:B------:R-:W-:Y:S02]  /*3aa0*/  UMOV UR17, 0x40000040 ;  /* 0x4000004000117882 */ /* 0x000fe40000000000 */
[----:B------:R-:W-:Y:S01]  /*3ab0*/  UMOV UR4, 0x1 ;  /* 0x0000000100047882 */ /* 0x000fe20000000000 */
[----:B------:R-:W-:Y:S02]  /*3ac0*/  WARPGROUP.DEPBAR.LE gsb0, 0x0 ;  /* 0x00008000000079c5 */ /* 0x000fe40000010000 */
[----:B------:R-:W-:-:S06]  /*3ad0*/  WARPGROUP.ARRIVE ;  /* 0x00000000000079c5 */ /* 0x000fcc0000000000 */
[----:B--2---:R-:W-:Y:S03]  /*3ae0*/  HGMMA.64x128x16.F32.BF16 R24, gdesc[UR16].tnspA.tnspB, R24, gsb0 ;  /* 0x61e00000101879f0 */ /* 0x004fe60008001818 */
[----:B------:R-:W-:Y:S02]  /*3af0*/  WARPGROUP.DEPBAR.LE gsb0, 0x0 ;  /* 0x00008000000079c5 */ /* 0x000fe40000010000 */
.L_x_10:
[----:B------:R-:W-:-:S04]  /*3b00*/  UISETP.LT.AND UP0, UPT, UR5, 0x1, UPT ;  /* 0x000000010500788c */ /* 0x000fc8000bf01270 */
[----:B------:R-:W-:-:S04]  /*3b10*/  USEL UR9, UR5, 0x1, UP0 ;  /* 0x0000000105097887 */ /* 0x000fc80008000000 */
[----:B------:R-:W-:-:S04]  /*3b20*/  UIADD3 UR9, -UR9, UR5, URZ ;  /* 0x0000000509097290 */ /* 0x000fc8000fffe13f */
[----:B------:R-:W-:-:S06]  /*3b30*/  UISETP.GE.AND UP0, UPT, UR9, 0x1, UPT ;  /* 0x000000010900788c */ /* 0x000fcc000bf06270 */
[----:B------:R-:W-:-:S13]  /*3b40*/  PLOP3.LUT P0, PT, PT, PT, UP0, 0x80, 0x0 ;  /* 0x000000000000781c */ /* 0x000fda0003f0f008 */
[----:B------:R-:W-:Y:S05]  /*3b50*/  @!P0 BRA `(.L_x_13) ;  /* 0x0000002800948947 */ /* 0x000fea0003800000 */
[----:B------:R-:W-:Y:S01]  /*3b60*/  IMAD.MOV.U32 R3, RZ, RZ, RZ ;  /* 0x000000ffff037224 */ /* 0x000fe200078e00ff */
[----:B------:R-:W-:Y:S02]  /*3b70*/  ULOP3.LUT UR10, UR6, 0x1, URZ, 0xfc, !UPT ;  /* 0x00000001060a7892 */ /* 0x000fe4000f8efc3f */
[----:B------:R-:W-:Y:S01]  /*3b80*/  UISETP.NE.U32.AND UP0, UPT, UR4, URZ, UPT ;  /* 0x0000003f0400728c */ /* 0x000fe2000bf05070 */
[----:B------:R-:W-:Y:S01]  /*3b90*/  UMOV UR11, UR9 ;  /* 0x00000009000b7c82 */ /* 0x000fe20008000000 */
[----:B------:R-:W-:-:S09]  /*3ba0*/  UMOV UR5, URZ ;  /* 0x0000003f00057c82 */ /* 0x000fd20008000000 */
.L_x_18:
[----:B------:R-:W-:-:S06]  /*3bb0*/  UISETP.NE.AND UP1, UPT, UR10, 0x3, UPT ;  /* 0x000000030a00788c */ /* 0x000fcc000bf25270 */
[----:B------:R-:W-:-:S13]  /*3bc0*/  PLOP3.LUT P1, PT, PT, PT, UP1, 0x80, 0x0 ;  /* 0x000000000000781c */ /* 0x000fda0003f2f018 */
[----:B------:R-:W-:Y:S05]  /*3bd0*/  @!P1 BRA `(.L_x_14) ;  /* 0x0000000000049947 */ /* 0x000fea0003800000 */
[----:B------:R-:W-:Y:S01]  /*3be0*/  BPT.TRAP 0x1 ;  /* 0x000000040000795c */ /* 0x000fe20000300000 */
.L_x_14:
[----:B------:R-:W1:Y:S01]  /*3bf0*/  S2UR UR14, SR_CgaCtaId ;  /* 0x00000000000e79c3 */ /* 0x000e620000008800 */
[----:B------:R-:W-:Y:S01]  /*3c00*/  UMOV UR12, 0x400 ;  /* 0x00000400000c7882 */ /* 0x000fe20000000000 */
[----:B------:R-:W-:Y:S01]  /*3c10*/  SHF.L.U32 R2, R3, 0x1f, RZ ;  /* 0x0000001f03027819 */ /* 0x000fe200000006ff */
[----:B-1----:R-:W-:-:S04]  /*3c20*/  ULEA UR12, UR14, UR12, 0x18 ;  /* 0x0000000c0e0c7291 */ /* 0x002fc8000f8ec03f */
[----:B------:R-:W-:-:S12]  /*3c30*/  ULEA UR14, UR4, UR12, 0x3 ;  /* 0x0000000c040e7291 */ /* 0x000fd8000f8e183f */
.L_x_15:
[----:B-1----:R-:W-:-:S04]  /*3c40*/  IMAD.U32 R0, RZ, RZ, UR14 ;  /* 0x0000000eff007e24 */ /* 0x002fc8000f8e00ff */
[----:B------:R1:W2:Y:S03]  /*3c50*/  SYNCS.PHASECHK.TRANS64.TRYWAIT P0, [R0+URZ+0x30000], R2 ;  /* 0x03000002000075a7 */ /* 0x0002a6000800017f */
[----:B--2---:R-:W-:Y:S05]  /*3c60*/  @!P0 NANOSLEEP.SYNCS 0x989680 ;  /* 0x009896800000895d */ /* 0x004fea0003900000 */
[----:B------:R-:W2:Y:S02]  /*3c70*/  @!P0 SYNCS.PHASECHK.TRANS64 P0, [R0+URZ+0x30000], R2 ;  /* 0x03000002000085a7 */ /* 0x000ea4000800007f */
[----:B--2---:R-:W-:Y:S05]  /*3c80*/  @!P0 BRA `(.L_x_15) ;  /* 0xfffffffc00ec8947 */ /* 0x004fea000383ffff */
        /* <DEDUP_REMOVED lines=32> */
[----:B--2---:R-:W2:Y:S04]  /*3e90*/  LDL.LU.64 R24, [R1] ;  /* 0x0000000001187983 */ /* 0x004ea80000300a00 */
        /* <DEDUP_REMOVED lines=33> */
[----:B------:R-:W-:-:S02]  /*40b0*/  UMOV UR19, 0x40000040 ;  /* 0x4000004000137882 */ /* 0x000fc40000000000 */
[----:B------:R-:W-:Y:S01]  /*40c0*/  USHF.R.U32.HI UR16, URZ, 0x4, UR14 ;  /* 0x000000043f107899 */ /* 0x000fe2000801160e */
[----:B------:R3:W-:Y:S01]  /*40d0*/  STL [R1+0x170], R3 ;  /* 0x0001700301007387 */ /* 0x0007e20000100800 */
[----:B------:R-:W-:Y:S02]  /*40e0*/  USHF.R.U32.HI UR14, URZ, 0x4, UR12 ;  /* 0x000000043f0e7899 */ /* 0x000fe4000801160c */
[----:B------:R-:W-:Y:S02]  /*40f0*/  ULOP3.LUT UR16, UR16, 0x3fff, URZ, 0xc0, !UPT ;  /* 0x00003fff10107892 */ /* 0x000fe4000f8ec03f */
[----:B------:R-:W-:Y:S02]  /*4100*/  ULOP3.LUT UR14, UR14, 0x3fff, URZ, 0xc0, !UPT ;  /* 0x00003fff0e0e7892 */ /* 0x000fe4000f8ec03f */
[----:B------:R-:W-:Y:S02]  /*4110*/  ULOP3.LUT UR16, UR16, 0x2000000, URZ, 0xfc, !UPT ;  /* 0x0200000010107892 */ /* 0x000fe4000f8efc3f */
[----:B------:R-:W-:-:S02]  /*4120*/  ULEA UR14, UR4, UR14, 0xb ;  /* 0x0000000e040e7291 */ /* 0x000fc4000f8e583f */
[----:B------:R-:W-:-:S05]  /*4130*/  ULEA UR20, UR4, UR16, 0xa ;  /* 0x0000001004147291 */ /* 0x000fca000f8e503f */
[----:B------:R-:W-:Y:S02]  /*4140*/  UMOV UR16, UR14 ;  /* 0x0000000e00107c82 */ /* 0x000fe40008000000 */
[----:B------:R-:W-:Y:S01]  /*4150*/  UMOV UR18, UR20 ;  /* 0x0000001400127c82 */ /* 0x000fe20008000000 */
[----:B--2---:R-:W-:-:S06]  /*4160*/  WARPGROUP.ARRIVE ;  /* 0x00000000000079c5 */ /* 0x004fcc0000000000 */
[----:B------:R-:W-:Y:S01]  /*4170*/  HGMMA.64x128x16.F32.BF16 R24, gdesc[UR16].tnspA.tnspB, R24, UP0, gsb0 ;  /* 0x61e00000101879f0 */ /* 0x000fe2000b801818 */
[----:B------:R-:W-:Y:S01]  /*4180*/  UIADD3 UR16, UR14, 0x200, URZ ;  /* 0x000002000e107890 */ /* 0x000fe2000fffe03f */
[----:B------:R-:W-:Y:S01]  /*4190*/  UMOV UR17, 0x40000040 ;  /* 0x4000004000117882 */ /* 0x000fe20000000000 */
[----:B------:R-:W-:Y:S02]  /*41a0*/  WARPGROUP.DEPBAR.LE gsb0, 0x0 ;  /* 0x00008000000079c5 */ /* 0x000fe40000010000 */
[----:B------:R-:W-:Y:S01]  /*41b0*/  STL.64 [R1], R24 ;  /* 0x0000001801007387 */ /* 0x000fe20000100a00 */
[----:B-1----:R-:W-:Y:S01]  /*41c0*/  IMAD.MOV.U32 R2, RZ, RZ, R86 ;  /* 0x000000ffff027224 */ /* 0x002fe200078e0056 */
[----:B------:R-:W-:Y:S01]  /*41d0*/  MOV R224, R60 ;  /* 0x0000003c00e07202 */ /* 0x000fe20000000f00 */
[----:B------:R-:W-:Y:S01]  /*41e0*/  IMAD.MOV.U32 R0, RZ, RZ, R87 ;  /* 0x000000ffff007224 */ /* 0x000fe200078e0057 */
[----:B------:R1:W-:Y:S01]  /*41f0*/  STL.64 [R1+0x8], R26 ;  /* 0x0000081a01007387 */ /* 0x0003e20000100a00 */
[----:B------:R-:W-:-:S02]  /*4200*/  IMAD.MOV.U32 R4, RZ, RZ, R84 ;  /* 0x000000ffff047224 */ /* 0x000fc400078e0054 */
[----:B---3--:R-:W-:Y:S01]  /*4210*/  IMAD.MOV.U32 R3, RZ, RZ, R85 ;  /* 0x000000ffff037224 */ /* 0x008fe200078e0055 */
        /* <DEDUP_REMOVED lines=37> */
[----:B------:R-:W-:Y:S01]  /*4470*/  IMAD.MOV.U32 R223, RZ, RZ, R59 ;  /* 0x000000ffffdf7224 */ /* 0x000fe200078e003b */
[----:B------:R-:W-:Y:S01]  /*4480*/  WARPGROUP.ARRIVE ;  /* 0x00000000000079c5 */ /* 0x000fe20000000000 */
[----:B------:R-:W-:Y:S01]  /*4490*/  IMAD.MOV.U32 R220, RZ, RZ, R56 ;  /* 0x000000ffffdc7224 */ /* 0x000fe200078e0038 */
[----:B------:R-:W2:Y:S01]  /*44a0*/  LDL.LU.64 R60, [R1+0x378] ;  /* 0x00037800013c7983 */ /* 0x000ea20000300a00 */
[----:B------:R-:W-:Y:S02]  /*44b0*/  IMAD.MOV.U32 R221, RZ, RZ, R57 ;  /* 0x000000ffffdd7224 */ /* 0x000fe400078e0039 */
[----:B------:R-:W-:Y:S01]  /*44c0*/  IMAD.MOV.U32 R218, RZ, RZ, R54 ;  /* 0x000000ffffda7224 */ /* 0x000fe200078e0036 */
[----:B------:R-:W2:Y:S01]  /*44d0*/  LDL.LU.64 R58, [R1+0x370] ;  /* 0x00037000013a7983 */ /* 0x000ea20000300a00 */
[----:B------:R-:W-:Y:S01]  /*44e0*/  IMAD.MOV.U32 R219, RZ, RZ, R55 ;  /* 0x000000ffffdb7224 */ /* 0x000fe200078e0037 */
[----:B------:R-:W-:Y:S01]  /*44f0*/  HGMMA.64x128x16.F32.BF16 R152, gdesc[UR16].tnspA.tnspB, R152, UP0, gsb0 ;  /* 0x61e00000109879f0 */ /* 0x000fe2000b801898 */
        /* <DEDUP_REMOVED lines=38> */
[----:B------:R-:W-:-:S03]  /*4760*/  IMAD.MOV.U32 R251, RZ, RZ, R29 ;  /* 0x000000fffffb7224 */ /* 0x000fc600078e001d */
[----:B------:R-:W2:Y:S04]  /*4770*/  LDL.LU.64 R30, [R1+0x300] ;  /* 0x00030000011e7983 */ /* 0x000ea80000300a00 */
[----:B------:R-:W2:Y:S04]  /*4780*/  LDL.LU.64 R28, [R1+0x2f8] ;  /* 0x0002f800011c7983 */ /* 0x000ea80000300a00 */
[----:B-1----:R-:W2:Y:S04]  /*4790*/  LDL.LU.64 R26, [R1+0x2f0] ;  /* 0x0002f000011a7983 */ /* 0x002ea80000300a00 */
[----:B------:R-:W2:Y:S01]  /*47a0*/  LDL.LU.64 R24, [R1+0x2e8] ;  /* 0x0002e80001187983 */ /* 0x000ea20000300a00 */
[----:B------:R-:W-:-:S03]  /*47b0*/  WARPGROUP.DEPBAR.LE gsb0, 0x0 ;  /* 0x00008000000079c5 */ /* 0x000fc60000010000 */
        /* <DEDUP_REMOVED lines=14> */
[----:B-1----:R-:W3:Y:S04]  /*48a0*/  LDL.LU R188, [R1] ;  /* 0x0000000001bc7983 */ /* 0x002ee80000300800 */
[----:B------:R-:W3:Y:S04]  /*48b0*/  LDL.LU R189, [R1+0x4] ;  /* 0x0000040001bd7983 */ /* 0x000ee80000300800 */
[----:B------:R-:W3:Y:S04]  /*48c0*/  LDL.LU R190, [R1+0x8] ;  /* 0x0000080001be7983 */ /* 0x000ee80000300800 */
[----:B------:R-:W3:Y:S01]  /*48d0*/  LDL.LU R191, [R1+0xc] ;  /* 0x00000c0001bf7983 */ /* 0x000ee20000300800 */
[----:B------:R-:W-:Y:S01]  /*48e0*/  UIADD3 UR16, UR14, 0x400, URZ ;  /* 0x000004000e107890 */ /* 0x000fe2000fffe03f */
[----:B------:R-:W-:Y:S01]  /*48f0*/  WARPGROUP.ARRIVE ;  /* 0x00000000000079c5 */ /* 0x000fe20000000000 */
[----:B------:R-:W-:-:S07]  /*4900*/  UMOV UR17, 0x40000040 ;  /* 0x4000004000117882 */ /* 0x000fce0000000000 */
[----:B------:R-:W-:Y:S01]  /*4910*/  HGMMA.64x128x16.F32.BF16 R88, gdesc[UR16].tnspA.tnspB, R88, UP0, gsb0 ;  /* 0x61e00000105879f0 */ /* 0x000fe2000b801858 */
[----:B------:R-:W-:Y:S01]  /*4920*/  UIADD3 UR16, UR14, 0x600, URZ ;  /* 0x000006000e107890 */ /* 0x000fe2000fffe03f */
[----:B------:R-:W-:Y:S01]  /*4930*/  UMOV UR17, 0x40000040 ;  /* 0x4000004000117882 */ /* 0x000fe20000000000 */
[----:B------:R-:W-:Y:S01]  /*4940*/  IMAD.MOV.U32 R193, RZ, RZ, R251 ;  /* 0x000000ffffc17224 */ /* 0x000fe200078e00fb */
[----:B------:R-:W-:Y:S01]  /*4950*/  MOV R199, R245 ;  /* 0x000000f500c77202 */ /* 0x000fe20000000f00 */
[----:B------:R-:W-:Y:S02]  /*4960*/  IMAD.MOV.U32 R194, RZ, RZ, R250 ;  /* 0x000000ffffc27224 */ /* 0x000fe400078e00fa */
[----:B------:R-:W-:Y:S02]  /*4970*/  IMAD.MOV.U32 R195, RZ, RZ, R249 ;  /* 0x000000ffffc37224 */ /* 0x000fe400078e00f9 */
[----:B------:R-:W-:Y:S02]  /*4980*/  IMAD.MOV.U32 R196, RZ, RZ, R248 ;  /* 0x000000ffffc47224 */ /* 0x000fe400078e00f8 */
[----:B------:R-:W-:Y:S01]  /*4990*/  IMAD.MOV.U32 R197, RZ, RZ, R247 ;  /* 0x000000ffffc57224 */ /* 0x000fe200078e00f7 */
[----:B------:R-:W-:Y:S01]  /*49a0*/  MOV R247, R5 ;  /* 0x0000000500f77202 */ /* 0x000fe20000000f00 */
[----:B------:R-:W-:-:S02]  /*49b0*/  IMAD.MOV.U32 R198, RZ, RZ, R246 ;  /* 0x000000ffffc67224 */ /* 0x000fc400078e00f6 */
[----:B------:R-:W-:Y:S02]  /*49c0*/  IMAD.MOV.U32 R200, RZ, RZ, R244 ;  /* 0x000000ffffc87224 */ /* 0x000fe400078e00f4 */
[----:B------:R-:W-:Y:S02]  /*49d0*/  IMAD.MOV.U32 R201, RZ, RZ, R243 ;  /* 0x000000ffffc97224 */ /* 0x000fe400078e00f3 */
[----:B------:R-:W-:Y:S02]  /*49e0*/  IMAD.MOV.U32 R202, RZ, RZ, R242 ;  /* 0x000000ffffca7224 */ /* 0x000fe400078e00f2 */
[----:B------:R-:W-:Y:S02]  /*49f0*/  IMAD.MOV.U32 R203, RZ, RZ, R241 ;  /* 0x000000ffffcb7224 */ /* 0x000fe400078e00f1 */
[----:B------:R-:W-:Y:S01]  /*4a00*/  IMAD.MOV.U32 R204, RZ, RZ, R240 ;  /* 0x000000ffffcc7224 */ /* 0x000fe200078e00f0 */
[----:B------:R-:W-:Y:S02]  /*4a10*/  WARPGROUP.DEPBAR.LE gsb0, 0x0 ;  /* 0x00008000000079c5 */ /* 0x000fe40000010000 */
[----:B--2---:R-:W-:-:S06]  /*4a20*/  WARPGROUP.ARRIVE ;  /* 0x00000000000079c5 */ /* 0x004fcc0000000000 */
[----:B------:R-:W-:Y:S01]  /*4a30*/  HGMMA.64x128x16.F32.BF16 R24, gdesc[UR16].tnspA.tnspB, R24, UP0, gsb0 ;  /* 0x61e00000101879f0 */ /* 0x000fe2000b801818 */
        /* <DEDUP_REMOVED lines=39> */
[----:B---3--:R-:W-:-:S06]  /*4cb0*/  WARPGROUP.ARRIVE ;  /* 0x00000000000079c5 */ /* 0x008fcc0000000000 */
        /* <DEDUP_REMOVED lines=135> */
[----:B------:R-:W-:Y:S02]  /*5530*/  IMAD.MOV.U32 R2, RZ, RZ, R214 ;  /* 0x000000ffff027224 */ /* 0x000fe400078e00d6 */
[----:B------:R-:W-:Y:S01]  /*5540*/  IMAD.MOV.U32 R0, RZ, RZ, R215 ;  /* 0x000000ffff007224 */ /* 0x000fe200078e00d7 */
[----:B------:R1:W-:Y:S01]  /*5550*/  STL.64 [R1+0x8], R154 ;  /* 0x0000089a01007387 */ /* 0x0003e20000100a00 */
        /* <DEDUP_REMOVED lines=157> */
[----:B------:R-:W-:Y:S01]  /*5f30*/  IMAD.MOV.U32 R251, RZ, RZ, R0 ;  /* 0x000000fffffb7224 */ /* 0x000fe200078e0000 */
[----:B------:R-:W-:Y:S01]  /*5f40*/  UIADD3 UR16, UR14, 0x180, URZ ;  /* 0x000001800e107890 */ /* 0x000fe2000fffe03f */
[----:B------:R-:W-:Y:S01]  /*5f50*/  IMAD.MOV.U32 R230, RZ, RZ, R23 ;  /* 0x000000ffffe67224 */ /* 0x000fe200078e0017 */
[----:B------:R-:W-:Y:S01]  /*5f60*/  UIADD3 UR18, UR20, 0x180, URZ ;  /* 0x0000018014127890 */ /* 0x000fe2000fffe03f */
[----:B------:R-:W-:Y:S01]  /*5f70*/  IMAD.MOV.U32 R231, RZ, RZ, R22 ;  /* 0x000000ffffe77224 */ /* 0x000fe200078e0016 */
[----:B------:R-:W-:Y:S01]  /*5f80*/  UMOV UR17, 0x40000040 ;  /* 0x4000004000117882 */ /* 0x000fe20000000000 */
[----:B------:R-:W-:Y:S01]  /*5f90*/  IMAD.MOV.U32 R232, RZ, RZ, R21 ;  /* 0x000000ffffe87224 */ /* 0x000fe200078e0015 */
[----:B------:R-:W-:Y:S01]  /*5fa0*/  UMOV UR19, 0x40000040 ;  /* 0x4000004000137882 */ /* 0x000fe20000000000 */
[----:B------:R-:W-:Y:S01]  /*5fb0*/  IMAD.MOV.U32 R233, RZ, RZ, R20 ;  /* 0x000000ffffe97224 */ /* 0x000fe200078e0014 */
[----:B------:R1:W5:Y:S01]  /*5fc0*/  LDL.LU R3, [R1+0x170] ;  /* 0x0001700001037983 */ /* 0x0003620000300800 */
[----:B------:R-:W-:-:S02]  /*5fd0*/  IMAD.MOV.U32 R234, RZ, RZ, R19 ;  /* 0x000000ffffea7224 */ /* 0x000fc400078e0013 */
[----:B------:R-:W-:Y:S02]  /*5fe0*/  IMAD.MOV.U32 R235, RZ, RZ, R18 ;  /* 0x000000ffffeb7224 */ /* 0x000fe400078e0012 */
[----:B------:R-:W-:Y:S02]  /*5ff0*/  IMAD.MOV.U32 R236, RZ, RZ, R17 ;  /* 0x000000ffffec7224 */ /* 0x000fe400078e0011 */
[----:B------:R-:W-:Y:S02]  /*6000*/  IMAD.MOV.U32 R237, RZ, RZ, R16 ;  /* 0x000000ffffed7224 */ /* 0x000fe400078e0010 */
[----:B------:R-:W-:Y:S02]  /*6010*/  IMAD.MOV.U32 R238, RZ, RZ, R15 ;  /* 0x000000ffffee7224 */ /* 0x000fe400078e000f */
[----:B------:R-:W-:Y:S01]  /*6020*/  IMAD.MOV.U32 R239, RZ, RZ, R14 ;  /* 0x000000ffffef7224 */ /* 0x000fe200078e000e */
[----:B------:R-:W-:-:S05]  /*6030*/  WARPGROUP.DEPBAR.LE gsb0, 0x0 ;  /* 0x00008000000079c5 */ /* 0x000fca0000010000 */
        /* <DEDUP_REMOVED lines=35> */
[----:B--2---:R-:W2:Y:S04]  /*6270*/  LDL.LU.64 R214, [R1+0x168] ;  /* 0x0001680001d67983 */ /* 0x004ea80000300a00 */
        /* <DEDUP_REMOVED lines=20> */
[----:B------:R-:W-:-:S07]  /*63c0*/  WARPGROUP.ARRIVE ;  /* 0x00000000000079c5 */ /* 0x000fce0000000000 */
[----:B------:R-:W-:Y:S01]  /*63d0*/  HGMMA.64x128x16.F32.BF16 R88, gdesc[UR16].tnspA.tnspB, R88, gsb0 ;  /* 0x61e00000105879f0 */ /* 0x000fe20008001858 */
[----:B------:R-:W-:Y:S01]  /*63e0*/  UIADD3 UR16, UR14, 0x780, URZ ;  /* 0x000007800e107890 */ /* 0x000fe2000fffe03f */
[----:B------:R-:W-:Y:S01]  /*63f0*/  UMOV UR17, 0x40000040 ;  /* 0x4000004000117882 */ /* 0x000fe20000000000 */
[----:B------:R-:W-:Y:S02]  /*6400*/  WARPGROUP.DEPBAR.LE gsb0, 0x0 ;  /* 0x00008000000079c5 */ /* 0x000fe40000010000 */
[----:B------:R-:W-:-:S07]  /*6410*/  WARPGROUP.ARRIVE ;  /* 0x00000000000079c5 */ /* 0x000fce0000000000 */
[----:B------:R-:W-:Y:S03]  /*6420*/  HGMMA.64x128x16.F32.BF16 R24, gdesc[UR16].tnspA.tnspB, R24, gsb0 ;  /* 0x61e00000101879f0 */ /* 0x000fe60008001818 */
[----:B------:R-:W-:Y:S02]  /*6430*/  WARPGROUP.DEPBAR.LE gsb0, 0x0 ;  /* 0x00008000000079c5 */ /* 0x000fe40000010000 */
[----:B-1----:R-:W-:Y:S05]  /*6440*/  @!P1 BRA `(.L_x_16) ;  /* 0x0000000000049947 */ /* 0x002fea0003800000 */
[----:B------:R-:W-:Y:S01]  /*6450*/  BPT.TRAP 0x1 ;  /* 0x000000040000795c */ /* 0x000fe20000300000 */
.L_x_16:
[----:B------:R-:W-:Y:S02]  /*6460*/  UISETP.GT.U32.AND UP0, UPT, UR6, 0x1, UPT ;  /* 0x000000010600788c */ /* 0x000fe4000bf04070 */
[----:B------:R-:W-:-:S04]  /*6470*/  ULEA UR12, UR5, UR12, 0x3 ;  /* 0x0000000c050c7291 */ /* 0x000fc8000f8e183f */
[----:B------:R-:W-:Y:S01]  /*6480*/  UIADD3 UR12, UR12, 0x30020, URZ ;  /* 0x000300200c0c7890 */ /* 0x000fe2000fffe03f */
[----:B------:R-:W-:-:S03]  /*6490*/  PLOP3.LUT P0, PT, PT, PT, UP0, 0x80, 0x0 ;  /* 0x000000000000781c */ /* 0x000fc60003f0f008 */
[----:B------:R-:W-:-:S09]  /*64a0*/  UPRMT UR12, URZ, 0x654, UR12 ;  /* 0x000006543f0c7896 */ /* 0x000fd2000800000c */
[----:B------:R-:W-:Y:S01]  /*64b0*/  SYNCS.ARRIVE.TRANS64.RED.A1T0 RZ, [UR12], RZ ;  /* 0x000000ffffff79a7 */ /* 0x000fe2000810040c */
[----:B------:R-:W-:Y:S05]  /*64c0*/  @P0 BRA `(.L_x_17) ;  /* 0x0000000000040947 */ /* 0x000fea0003800000 */
[----:B------:R-:W-:Y:S01]  /*64d0*/  BPT.TRAP 0x1 ;  /* 0x000000040000795c */ /* 0x000fe20000300000 */
.L_x_17:
[----:B------:R-:W-:Y:S02]  /*64e0*/  UISETP.GT.AND UP2, UPT, UR11, 0x1, UPT ;  /* 0x000000010b00788c */ /* 0x000fe4000bf44270 */
[----:B------:R-:W-:Y:S02]  /*64f0*/  UIADD3 UR4, UR4, 0x1, URZ ;  /* 0x0000000104047890 */ /* 0x000fe4000fffe03f */
[----:B------:R-:W-:Y:S02]  /*6500*/  UIADD3 UR5, UR5, 0x1, URZ ;  /* 0x0000000105057890 */ /* 0x000fe4000fffe03f */
[----:B------:R-:W-:Y:S01]  /*6510*/  PLOP3.LUT P0, PT, PT, PT, UP2, 0x80, 0x0 ;  /* 0x000000000000781c */ /* 0x000fe20003f0f028 */
[----:B------:R-:W-:Y:S02]  /*6520*/  UISETP.NE.AND UP0, UPT, UR4, 0x4, UPT ;  /* 0x000000040400788c */ /* 0x000fe4000bf05270 */
[----:B------:R-:W-:Y:S02]  /*6530*/  UISETP.NE.AND UP1, UPT, UR5, 0x4, UPT ;  /* 0x000000040500788c */ /* 0x000fe4000bf25270 */
[----:B------:R-:W-:-:S02]  /*6540*/  USEL UR12, URZ, 0x1, UP0 ;  /* 0x000000013f0c7887 */ /* 0x000fc40008000000 */
[----:B------:R-:W-:Y:S02]  /*6550*/  USEL UR4, UR4, URZ, UP0 ;  /* 0x0000003f04047287 */ /* 0x000fe40008000000 */
[----:B------:R-:W-:Y:S02]  /*6560*/  UIADD3 UR11, UR11, -0x1, URZ ;  /* 0xffffffff0b0b7890 */ /* 0x000fe4000fffe03f */
[----:B------:R-:W-:Y:S01]  /*6570*/  USEL UR5, UR5, URZ, UP1 ;  /* 0x0000003f05057287 */ /* 0x000fe20008800000 */
[----:B-----5:R-:W-:Y:S01]  /*6580*/  LOP3.LUT R3, R3, UR12, RZ, 0x3c, !PT ;  /* 0x0000000c03037c12 */ /* 0x020fe2000f8e3cff */
[----:B------:R-:W-:Y:S01]  /*6590*/  UPLOP3.LUT UP0, UPT, UPT, UPT, UPT, 0x80, 0x0 ;  /* 0x000000000000789c */ /* 0x000fe20003f0f070 */
[----:B------:R-:W-:Y:S10]  /*65a0*/  @P0 BRA `(.L_x_18) ;  /* 0xffffffd400800947 */ /* 0x000ff4000383ffff */
.L_x_13:
[----:B------:R-:W1:Y:S02]  /*65b0*/  LDC R0, c[0x0][0x294] ;  /* 0x0000a500ff007b82 */ /* 0x000e640000000800 */
[----:B-1----:R-:W-:-:S13]  /*65c0*/  ISETP.GE.AND P0, PT, R0, 0x1, PT ;  /* 0x000000010000780c */ /* 0x002fda0003f06270 */
[----:B------:R-:W-:Y:S05]  /*65d0*/  @!P0 BRA `(.L_x_19) ;  /* 0x0000000000448947 */ /* 0x000fea0003800000 */
[----:B------:R-:W-:-:S04]  /*65e0*/  ULOP3.LUT UR4, UR6, 0x1, URZ, 0xfc, !UPT ;  /* 0x0000000106047892 */ /* 0x000fc8000f8efc3f */
[----:B------:R-:W-:-:S06]  /*65f0*/  UISETP.NE.AND UP0, UPT, UR4, 0x3, UPT ;  /* 0x000000030400788c */ /* 0x000fcc000bf05270 */
[----:B------:R-:W-:-:S13]  /*6600*/  PLOP3.LUT P0, PT, PT, PT, UP0, 0x80, 0x0 ;  /* 0x000000000000781c */ /* 0x000fda0003f0f008 */
[----:B------:R-:W-:Y:S05]  /*6610*/  @!P0 BRA `(.L_x_20) ;  /* 0x0000000000048947 */ /* 0x000fea0003800000 */
[----:B------:R-:W-:Y:S01]  /*6620*/  BPT.TRAP 0x1 ;  /* 0x000000040000795c */ /* 0x000fe20000300000 */
.L_x_20:
[----:B------:R-:W1:Y:S01]  /*6630*/  S2UR UR10, SR_CgaCtaId ;  /* 0x00000000000a79c3 */ /* 0x000e620000008800 */
[----:B------:R-:W-:Y:S01]  /*6640*/  USHF.L.U32 UR4, UR9, 0x3, URZ ;  /* 0x0000000309047899 */ /* 0x000fe2000800063f */
[----:B------:R-:W-:Y:S01]  /*6650*/  UMOV UR5, 0x400 ;  /* 0x0000040000057882 */ /* 0x000fe20000000000 */
[----:B------:R-:W-:Y:S02]  /*6660*/  UISETP.GT.U32.AND UP0, UPT, UR6, 0x1, UPT ;  /* 0x000000010600788c */ /* 0x000fe4000bf04070 */
[----:B------:R-:W-:-:S04]  /*6670*/  ULOP3.LUT UR4, UR4, 0x18, URZ, 0xc0, !UPT ;  /* 0x0000001804047892 */ /* 0x000fc8000f8ec03f */
[----:B------:R-:W-:Y:S01]  /*6680*/  PLOP3.LUT P0, PT, PT, PT, UP0, 0x80, 0x0 ;  /* 0x000000000000781c */ /* 0x000fe20003f0f008 */
[----:B-1----:R-:W-:-:S04]  /*6690*/  ULEA UR5, UR10, UR5, 0x18 ;  /* 0x000000050a057291 */ /* 0x002fc8000f8ec03f */
[----:B------:R-:W-:-:S04]  /*66a0*/  UIADD3 UR4, UR5, 0x30020, UR4 ;  /* 0x0003002005047890 */ /* 0x000fc8000fffe004 */
[----:B------:R-:W-:-:S09]  /*66b0*/  UPRMT UR4, URZ, 0x654, UR4 ;  /* 0x000006543f047896 */ /* 0x000fd20008000004 */
[----:B------:R-:W-:Y:S01]  /*66c0*/  SYNCS.ARRIVE.TRANS64.RED.A1T0 RZ, [UR4], RZ ;  /* 0x000000ffffff79a7 */ /* 0x000fe20008100404 */
[----:B------:R-:W-:Y:S05]  /*66d0*/  @P0 BRA `(.L_x_19) ;  /* 0x0000000000040947 */ /* 0x000fea0003800000 */
[----:B------:R-:W-:Y:S01]  /*66e0*/  BPT.TRAP 0x1 ;  /* 0x000000040000795c */ /* 0x000fe20000300000 */
.L_x_19:
[----:B------:R-:W1:Y:S01]  /*66f0*/  S2R R2, SR_TID.X ;  /* 0x0000000000027919 */ /* 0x000e620000002100 */
[----:B------:R-:W-:Y:S01]  /*6700*/  ULDC.64 UR10, c[0x0][0x280] ;  /* 0x0000a000000a7ab9 */ /* 0x000fe20000000a00 */
[----:B------:R-:W-:Y:S01]  /*6710*/  ULDC.64 UR16, c[0x0][0x658] ;  /* 0x0001960000107ab9 */ /* 0x000fe20000000a00 */
[----:B------:R-:W-:Y:S01]  /*6720*/  USHF.L.U32 UR19, UR15, 0x7, URZ ;  /* 0x000000070f137899 */ /* 0x000fe2000800063f */
[----:B------:R-:W2:Y:S01]  /*6730*/  S2R R6, SR_CTAID.X ;  /* 0x0000000000067919 */ /* 0x000ea20000002500 */
[----:B------:R-:W-:Y:S02]  /*6740*/  USHF.R.S32.HI UR12, URZ, 0x1f, UR23 ;  /* 0x0000001f3f0c7899 */ /* 0x000fe40008011417 */
[----:B------:R-:W-:Y:S01]  /*6750*/  USHF.R.S32.HI UR18, URZ, 0x1f, UR19 ;  /* 0x0000001f3f127899 */ /* 0x000fe20008011413 */
[----:B------:R-:W-:Y:S01]  /*6760*/  ULDC.64 UR4, c[0x0][0x660] ;  /* 0x0001980000047ab9 */ /* 0x000fe20000000a00 */
[----:B------:R-:W-:Y:S01]  /*6770*/  USHF.R.S32.HI UR14, URZ, 0x1f, UR7 ;  /* 0x0000001f3f0e7899 */ /* 0x000fe20008011407 */
[----:B-1----:R-:W-:-:S04]  /*6780*/  SHF.R.S32.HI R0, RZ, 0x1f, R2 ;  /* 0x0000001fff007819 */ /* 0x002fc80000011402 */
[----:B------:R-:W-:-:S04]  /*6790*/  LEA.HI R0, R0, R2, RZ, 0x7 ;  /* 0x0000000200007211 */ /* 0x000fc800078f38ff */
[----:B------:R-:W-:-:S05]  /*67a0*/  LOP3.LUT R0, R0, 0xffffff80, RZ, 0xc0, !PT ;  /* 0xffffff8000007812 */ /* 0x000fca00078ec0ff */
[----:B------:R-:W-:-:S05]  /*67b0*/  IMAD.IADD R0, R2, 0x1, -R0 ;  /* 0x0000000102007824 */ /* 0x000fca00078e0a00 */
[----:B------:R-:W-:-:S04]  /*67c0*/  SHF.R.S32.HI R5, RZ, 0x1f, R0 ;  /* 0x0000001fff057819 */ /* 0x000fc80000011400 */
[----:B------:R-:W-:-:S04]  /*67d0*/  LEA.HI R3, R5, R0, RZ, 0x2 ;  /* 0x0000000005037211 */ /* 0x000fc800078f10ff */
[--C-:B------:R-:W-:Y:S02]  /*67e0*/  SHF.R.S32.HI R2, RZ, 0x2, R3.reuse ;  /* 0x00000002ff027819 */ /* 0x100fe40000011403 */
[----:B------:R-:W-:-:S04]  /*67f0*/  SHF.R.S32.HI R4, RZ, 0x1f, R3 ;  /* 0x0000001fff047819 */ /* 0x000fc80000011403 */
[----:B------:R-:W-:-:S04]  /*6800*/  LEA.HI R4, R4, R2, RZ, 0x3 ;  /* 0x0000000204047211 */ /* 0x000fc800078f18ff */
[----:B------:R-:W-:-:S05]  /*6810*/  LOP3.LUT R4, R4, 0xfffffff8, RZ, 0xc0, !PT ;  /* 0xfffffff804047812 */ /* 0x000fca00078ec0ff */
[----:B------:R-:W-:Y:S01]  /*6820*/  IMAD.IADD R2, R2, 0x1, -R4 ;  /* 0x0000000102027824 */ /* 0x000fe200078e0a04 */
[----:B------:R-:W-:Y:S02]  /*6830*/  LOP3.LUT R4, R3, 0xfffffffc, RZ, 0xc0, !PT ;  /* 0xfffffffc03047812 */ /* 0x000fe400078ec0ff */
[----:B------:R-:W-:Y:S01]  /*6840*/  LEA.HI R3, R5, R0, RZ, 0x5 ;  /* 0x0000000005037211 */ /* 0x000fe200078f28ff */
[----:B--2---:R-:W-:Y:S02]  /*6850*/  IMAD.SHL.U32 R5, R6, 0x100, RZ ;  /* 0x0000010006057824 */ /* 0x004fe400078e00ff */
[----:B------:R-:W-:Y:S01]  /*6860*/  IMAD.IADD R4, R0, 0x1, -R4 ;  /* 0x0000000100047824 */ /* 0x000fe200078e0a04 */
[----:B------:R-:W-:Y:S02]  /*6870*/  SHF.R.S32.HI R0, RZ, 0x5, R3 ;  /* 0x00000005ff007819 */ /* 0x000fe40000011403 */
[--C-:B------:R-:W-:Y:S01]  /*6880*/  SHF.R.S32.HI R3, RZ, 0x1f, R2.reuse ;  /* 0x0000001fff037819 */ /* 0x100fe20000011402 */
[----:B------:R-:W-:Y:S01]  /*6890*/  IMAD.SHL.U32 R12, R4, 0x2, RZ ;  /* 0x00000002040c7824 */ /* 0x000fe200078e00ff */
[----:B------:R-:W-:Y:S01]  /*68a0*/  ISETP.GE.AND P0, PT, R5, UR10, PT ;  /* 0x0000000a05007c0c */ /* 0x000fe2000bf06270 */
[----:B------:R-:W-:-:S03]  /*68b0*/  IMAD.WIDE R14, R0, 0x10, R2 ;  /* 0x00000010000e7825 */ /* 0x000fc600078e0202 */
[----:B------:R-:W-:Y:S01]  /*68c0*/  SHF.R.S32.HI R13, RZ, 0x1f, R12 ;  /* 0x0000001fff0d7819 */ /* 0x000fe2000001140c */
[----:B------:R-:W-:Y:S02]  /*68d0*/  IMAD R0, R0, -0x10, -R5 ;  /* 0xfffffff000007824 */ /* 0x000fe400078e0a05 */
[----:B------:R-:W-:-:S03]  /*68e0*/  IMAD.WIDE R14, R6, 0x100, R14 ;  /* 0x00000100060e7825 */ /* 0x000fc600078e020e */
[----:B------:R-:W-:Y:S01]  /*68f0*/  IADD3 R0, R0, UR10, -R2 ;  /* 0x0000000a00007c10 */ /* 0x000fe2000fffe802 */
[----:B------:R-:W-:Y:S02]  /*6900*/  IMAD R5, R15, UR16, RZ ;  /* 0x000000100f057c24 */ /* 0x000fe4000f8e02ff */
[----:B------:R-:W-:-:S04]  /*6910*/  IMAD.WIDE.U32 R2, R14, UR16, R12 ;  /* 0x000000100e027c25 */ /* 0x000fc8000f8e000c */
[----:B------:R-:W-:Y:S01]  /*6920*/  IMAD R5, R14, UR17, R5 ;  /* 0x000000110e057c24 */ /* 0x000fe2000f8e0205 */
[----:B------:R-:W-:-:S04]  /*6930*/  IADD3 R2, P1, R2, UR19, RZ ;  /* 0x0000001302027c10 */ /* 0x000fc8000ff3e0ff */
[----:B------:R-:W-:Y:S01]  /*6940*/  IADD3.X R3, R3, UR18, R5, P1, !PT ;  /* 0x0000001203037c10 */ /* 0x000fe20008ffe405 */
[----:B------:R-:W-:Y:S01]  /*6950*/  IMAD.U32 R5, RZ, RZ, UR4 ;  /* 0x00000004ff057e24 */ /* 0x000fe2000f8e00ff */
[----:B------:R-:W-:-:S03]  /*6960*/  UIMAD UR4, UR12, UR4, URZ ;  /* 0x000000040c0472a4 */ /* 0x000fc6000f8e023f */
[----:B------:R-:W-:Y:S01]  /*6970*/  IMAD.WIDE.U32 R2, R5, UR23, R2 ;  /* 0x0000001705027c25 */ /* 0x000fe2000f8e0002 */
[----:B------:R-:W-:-:S06]  /*6980*/  UIMAD UR4, UR23, UR5, UR4 ;  /* 0x00000005170472a4 */ /* 0x000fcc000f8e0204 */
[----:B------:R-:W-:Y:S01]  /*6990*/  VIADD R3, R3, UR4 ;  /* 0x0000000403037c36 */ /* 0x000fe20008000000 */
[----:B------:R-:W-:Y:S02]  /*69a0*/  ULDC.64 UR4, c[0x0][0x670] ;  /* 0x00019c0000047ab9 */ /* 0x000fe40000000a00 */
[----:B------:R-:W-:Y:S01]  /*69b0*/  IMAD.U32 R5, RZ, RZ, UR4 ;  /* 0x00000004ff057e24 */ /* 0x000fe2000f8e00ff */
[----:B------:R-:W-:-:S03]  /*69c0*/  UIMAD UR4, UR14, UR4, URZ ;  /* 0x000000040e0472a4 */ /* 0x000fc6000f8e023f */
[----:B------:R-:W-:Y:S01]  /*69d0*/  IMAD.WIDE.U32 R2, R5, UR7, R2 ;  /* 0x0000000705027c25 */ /* 0x000fe2000f8e0002 */
[----:B------:R-:W-:-:S03]  /*69e0*/  UIMAD UR4, UR7, UR5, UR4 ;  /* 0x00000005070472a4 */ /* 0x000fc6000f8e0204 */
[----:B------:R-:W-:-:S03]  /*69f0*/  IMAD.MOV.U32 R6, RZ, RZ, R2 ;  /* 0x000000ffff067224 */ /* 0x000fc600078e0002 */
[----:B------:R-:W-:Y:S01]  /*6a00*/  VIADD R7, R3, UR4 ;  /* 0x0000000403077c36 */ /* 0x000fe20008000000 */
[----:B------:R-:W-:Y:S02]  /*6a10*/  ULDC.64 UR4, c[0x0][0x668] ;  /* 0x00019a0000047ab9 */ /* 0x000fe40000000a00 */
[----:B------:R-:W-:-:S04]  /*6a20*/  IMAD.U32 R2, RZ, RZ, UR4 ;  /* 0x00000004ff027e24 */ /* 0x000fc8000f8e00ff */
[----:B------:R-:W-:Y:S01]  /*6a30*/  IMAD.WIDE.U32 R6, R2, UR24, R6 ;  /* 0x0000001802067c25 */ /* 0x000fe2000f8e0006 */
[----:B------:R-:W-:Y:S06]  /*6a40*/  @P0 EXIT ;  /* 0x000000000000094d */ /* 0x000fec0003800000 */
[----:B------:R-:W-:Y:S02]  /*6a50*/  ULDC UR6, c[0x0][0x288] ;  /* 0x0000a20000067ab9 */ /* 0x000fe40000000800 */
[----:B------:R-:W-:-:S04]  /*6a60*/  UISETP.GE.AND UP0, UPT, UR23, UR6, UPT ;  /* 0x000000061700728c */ /* 0x000fc8000bf06270 */
[----:B------:R-:W-:-:S06]  /*6a70*/  UISETP.GE.OR UP0, UPT, UR19, UR11, UP0 ;  /* 0x0000000b1300728c */ /* 0x000fcc0008706670 */
[----:B------:R-:W-:-:S13]  /*6a80*/  PLOP3.LUT P0, PT, PT, PT, UP0, 0x80, 0x0 ;  /* 0x000000000000781c */ /* 0x000fda0003f0f008 */
[----:B------:R-:W-:Y:S05]  /*6a90*/  @P0 EXIT ;  /* 0x000000000000094d */ /* 0x000fea0003800000 */
[----:B------:R-:W-:Y:S02]  /*6aa0*/  ULDC UR6, c[0x0][0x28c] ;  /* 0x0000a30000067ab9 */ /* 0x000fe40000000800 */
[----:B------:R-:W-:-:S03]  /*6ab0*/  UISETP.GE.AND UP0, UPT, UR24, UR6, UPT ;  /* 0x000000061800728c */ /* 0x000fc6000bf06270 */
[----:B------:R-:W-:Y:S02]  /*6ac0*/  ULDC UR6, c[0x0][0x290] ;  /* 0x0000a40000067ab9 */ /* 0x000fe40000000800 */
[----:B------:R-:W-:Y:S02]  /*6ad0*/  UISETP.GE.OR UP0, UPT, UR7, UR6, UP0 ;  /* 0x000000060700728c */ /* 0x000fe40008706670 */
[----:B------:R-:W-:-:S04]  /*6ae0*/  USHF.R.S32.HI UR6, URZ, 0x1f, UR24 ;  /* 0x0000001f3f067899 */ /* 0x000fc80008011418 */
[----:B------:R-:W-:-:S13]  /*6af0*/  PLOP3.LUT P0, PT, PT, PT, UP0, 0x80, 0x0 ;  /* 0x000000000000781c */ /* 0x000fda0003f0f008 */
[----:B------:R-:W-:Y:S05]  /*6b00*/  @P0 EXIT ;  /* 0x000000000000094d */ /* 0x000fea0003800000 */
[----:B------:R-:W-:Y:S01]  /*6b10*/  IMAD.MOV.U32 R3, RZ, RZ, -0x2 ;  /* 0xfffffffeff037424 */ /* 0x000fe200078e00ff */
[----:B------:R-:W-:Y:S01]  /*6b20*/  FSETP.NEU.AND P1, PT, RZ, UR8, PT ;  /* 0x00000008ff007c0b */ /* 0x000fe2000bf2d000 */
[----:B------:R-:W-:Y:S02]  /*6b30*/  UIMAD UR4, UR6, UR4, URZ ;  /* 0x00000004060472a4 */ /* 0x000fe4000f8e023f */
[----:B------:R-:W-:Y:S01]  /*6b40*/  IMAD R3, R4, R3, UR11 ;  /* 0x0000000b04037e24 */ /* 0x000fe2000f8e0203 */
[----:B------:R-:W-:Y:S01]  /*6b50*/  ULDC.64 UR10, c[0x0][0x640] ;  /* 0x00019000000a7ab9 */ /* 0x000fe20000000a00 */
[----:B------:R-:W-:Y:S02]  /*6b60*/  UIMAD UR5, UR24, UR5, UR4 ;  /* 0x00000005180572a4 */ /* 0x000fe4000f8e0204 */
[----:B------:R-:W-:Y:S01]  /*6b70*/  VIADD R3, R3, -UR19 ;  /* 0x8000001303037c36 */ /* 0x000fe20008000000 */
[----:B------:R-:W-:-:S03]  /*6b80*/  UIMAD UR4, UR6, UR10, URZ ;  /* 0x0000000a060472a4 */ /* 0x000fc6000f8e023f */
[----:B------:R-:W-:Y:S01]  /*6b90*/  VIADD R2, R7, UR5 ;  /* 0x0000000507027c36 */ /* 0x000fe20008000000 */
[----:B------:R-:W-:Y:S01]  /*6ba0*/  ISETP.GT.AND P5, PT, R3, RZ, PT ;  /* 0x000000ff0300720c */ /* 0x000fe20003fa4270 */
[----:B------:R-:W-:-:S03]  /*6bb0*/  UIMAD UR4, UR24, UR11, UR4 ;  /* 0x0000000b180472a4 */ /* 0x000fc6000f8e0204 */
[----:B------:R-:W-:Y:S01]  /*6bc0*/  ISETP.GT.AND P0, PT, R0, RZ, P5 ;  /* 0x000000ff0000720c */ /* 0x000fe20002f04270 */
[----:B------:R-:W-:-:S12]  /*6bd0*/  @!P1 BRA `(.L_x_21) ;  /* 0x000000d0001c9947 */ /* 0x000fd80003800000 */
[----:B------:R-:W-:Y:S01]  /*6be0*/  ULDC.64 UR20, c[0x0][0x650] ;  /* 0x0001940000147ab9 */ /* 0x000fe20000000a00 */
[----:B------:R-:W-:Y:S01]  /*6bf0*/  ULDC.64 UR28, c[0x0][0x648] ;  /* 0x00019200001c7ab9 */ /* 0x000fe20000000a00 */
[C---:B------:R-:W-:Y:S01]  /*6c00*/  LEA R4, P1, R6.reuse, UR20, 0x1 ;  /* 0x0000001406047c11 */ /* 0x040fe2000f8208ff */
[----:B------:R-:W-:Y:S01]  /*6c10*/  ULDC.64 UR30, c[0x0][0x630] ;  /* 0x00018c00001e7ab9 */ /* 0x000fe20000000a00 */
[----:B------:R-:W-:Y:S01]  /*6c20*/  ULDC.64 UR32, c[0x0][0x628] ;  /* 0x00018a0000207ab9 */ /* 0x000fe20000000a00 */
[----:B------:R-:W2:Y:S01]  /*6c30*/  LDL.LU R10, [R1] ;  /* 0x00000000010a7983 */ /* 0x000ea20000300800 */
[----:B------:R-:W-:Y:S01]  /*6c40*/  LEA.HI.X R5, R6, UR21, R2, 0x1, P1 ;  /* 0x0000001506057c11 */ /* 0x000fe200088f0c02 */
[----:B------:R-:W-:Y:S01]  /*6c50*/  ULDC.64 UR20, c[0x0][0x638] ;  /* 0x00018e0000147ab9 */ /* 0x000fe20000000a00 */
[----:B------:R-:W-:Y:S01]  /*6c60*/  IADD3 R6, P1, R12, UR19, RZ ;  /* 0x000000130c067c10 */ /* 0x000fe2000ff3e0ff */
[----:B------:R-:W-:Y:S02]  /*6c70*/  UIMAD UR5, UR12, UR20, URZ ;  /* 0x000000140c0572a4 */ /* 0x000fe4000f8e023f */
[----:B------:R-:W-:Y:S01]  /*6c80*/  IMAD.U32 R21, RZ, RZ, UR20 ;  /* 0x00000014ff157e24 */ /* 0x000fe2000f8e00ff */
[----:B------:R-:W-:Y:S01]  /*6c90*/  IADD3.X R7, R13, UR18, RZ, P1, !PT ;  /* 0x000000120d077c10 */ /* 0x000fe20008ffe4ff */
[----:B------:R-:W-:Y:S01]  /*6ca0*/  UIMAD UR6, UR23, UR21, UR5 ;  /* 0x00000015170672a4 */ /* 0x000fe2000f8e0205 */
[----:B------:R-:W-:Y:S01]  /*6cb0*/  IMAD.U32 R20, RZ, RZ, UR28 ;  /* 0x0000001cff147e24 */ /* 0x000fe2000f8e00ff */
[----:B------:R-:W-:Y:S01]  /*6cc0*/  UIMAD UR5, UR14, UR28, URZ ;  /* 0x0000001c0e0572a4 */ /* 0x000fe2000f8e023f */
[----:B------:R-:W-:-:S02]  /*6cd0*/  IMAD R23, R15, UR30, RZ ;  /* 0x0000001e0f177c24 */ /* 0x000fc4000f8e02ff */
[----:B------:R-:W-:Y:S01]  /*6ce0*/  IMAD.WIDE.U32 R6, R21, UR23, R6 ;  /* 0x0000001715067c25 */ /* 0x000fe2000f8e0006 */
[----:B------:R-:W-:-:S03]  /*6cf0*/  UIMAD UR9, UR7, UR29, UR5 ;  /* 0x0000001d070972a4 */ /* 0x000fc6000f8e0205 */
[----:B------:R-:W-:Y:S02]  /*6d00*/  VIADD R7, R7, UR6 ;  /* 0x0000000607077c36 */ /* 0x000fe40008000000 */
[----:B------:R-:W-:Y:S02]  /*6d10*/  IMAD R23, R14, UR31, R23 ;  /* 0x0000001f0e177c24 */ /* 0x000fe4000f8e0217 */
[----:B------:R-:W-:-:S04]  /*6d20*/  IMAD.WIDE.U32 R6, R20, UR7, R6 ;  /* 0x0000000714067c25 */ /* 0x000fc8000f8e0006 */
[----:B------:R-:W-:Y:S02]  /*6d30*/  VIADD R19, R7, UR9 ;  /* 0x0000000907137c36 */ /* 0x000fe40008000000 */
[----:B------:R-:W-:Y:S02]  /*6d40*/  IMAD.U32 R7, RZ, RZ, UR10 ;  /* 0x0000000aff077e24 */ /* 0x000fe4000f8e00ff */
[----:B------:R-:W-:-:S04]  /*6d50*/  IMAD.MOV.U32 R18, RZ, RZ, R6 ;  /* 0x000000ffff127224 */ /* 0x000fc800078e0006 */
[----:B------:R-:W-:-:S04]  /*6d60*/  IMAD.WIDE.U32 R18, R7, UR24, R18 ;  /* 0x0000001807127c25 */ /* 0x000fc8000f8e0012 */
[----:B------:R-:W-:Y:S02]  /*6d70*/  VIADD R17, R19, UR4 ;  /* 0x0000000413117c36 */ /* 0x000fe40008000000 */
[----:B------:R-:W-:-:S04]  /*6d80*/  IMAD.MOV.U32 R16, RZ, RZ, R18 ;  /* 0x000000ffff107224 */ /* 0x000fc800078e0012 */
[----:B------:R-:W-:-:S04]  /*6d90*/  IMAD.WIDE.U32 R6, R14, UR30, R16 ;  /* 0x0000001e0e067c25 */ /* 0x000fc8000f8e0010 */
[----:B------:R-:W-:Y:S01]  /*6da0*/  IMAD.IADD R7, R7, 0x1, R23 ;  /* 0x0000000107077824 */ /* 0x000fe200078e0217 */
[----:B------:R-:W-:-:S04]  /*6db0*/  LEA R8, P1, R6, UR32, 0x1 ;  /* 0x0000002006087c11 */ /* 0x000fc8000f8208ff */
[----:B------:R-:W-:-:S05]  /*6dc0*/  LEA.HI.X R9, R6, UR33, R7, 0x1, P1 ;  /* 0x0000002106097c11 */ /* 0x000fca00088f0c07 */
[----:B------:R-:W3:Y:S01]  /*6dd0*/  @P0 LDG.E.LTC128B.U16 R22, desc[UR26][R8.64] ;  /* 0x0000001a08160981 */ /* 0x000ee2000c1e1520 */
[----:B------:R-:W-:Y:S01]  /*6de0*/  UIMAD.WIDE.U32 UR24, UR24, UR10, URZ ;  /* 0x0000000a181872a5 */ /* 0x000fe2000f8e003f */
[----:B------:R-:W-:Y:S01]  /*6df0*/  IMAD.U32 R226, RZ, RZ, UR30 ;  /* 0x0000001effe27e24 */ /* 0x000fe2000f8e00ff */
[----:B------:R-:W-:Y:S01]  /*6e00*/  ISETP.GT.AND P3, PT, R3, 0x1, PT ;  /* 0x000000010300780c */ /* 0x000fe20003f64270 */
[----:B------:R-:W-:Y:S01]  /*6e10*/  BSSY B0, `(.L_x_22) ;  /* 0x0000017000007945 */ /* 0x000fe20003800000 */
[----:B------:R-:W-:Y:S01]  /*6e20*/  UIADD3 UR5, UR25, UR4, URZ ;  /* 0x0000000419057290 */ /* 0x000fe2000fffe03f */
[----:B------:R-:W-:Y:S02]  /*6e30*/  LOP3.LUT R2, R2, 0xfffffffd, RZ, 0xc0, !PT ;  /* 0xfffffffd02027812 */ /* 0x000fe400078ec0ff */
[----:B------:R-:W-:-:S08]  /*6e40*/  UMOV UR4, UR24 ;  /* 0x0000001800047c82 */ /* 0x000fd00008000000 */
[----:B------:R-:W-:Y:S01]  /*6e50*/  @P3 LOP3.LUT R2, R2, 0x2, RZ, 0xfc, !PT ;  /* 0x0000000202023812 */ /* 0x000fe200078efcff */
[----:B---3--:R-:W-:-:S04]  /*6e60*/  IMAD.U32 R6, R22, 0x10000, RZ ;  /* 0x0001000016067824 */ /* 0x008fc800078e00ff */
[----:B------:R-:W-:-:S04]  /*6e70*/  FMUL R6, R6, UR8 ;  /* 0x0000000806067c20 */ /* 0x000fc80008400000 */
[----:B--2---:R-:W-:-:S05]  /*6e80*/  FFMA R6, R10, UR13, R6 ;  /* 0x0000000d0a067c23 */ /* 0x004fca0008000006 */
[----:B------:R-:W-:-:S05]  /*6e90*/  F2FP.BF16.F32.PACK_AB R6, RZ, R6 ;  /* 0x00000006ff06723e */ /* 0x000fca00000010ff */
[----:B------:R1:W-:Y:S02]  /*6ea0*/  @P0 STG.E.U16 desc[UR26][R4.64], R6 ;  /* 0x0000000604000986 */ /* 0x0003e4000c10151a */
[----:B-1----:R-:W-:-:S04]  /*6eb0*/  IMAD.WIDE.U32 R6, R14, R226, UR4 ;  /* 0x000000040e067e25 */ /* 0x002fc8000f8e00e2 */
[----:B------:R-:W-:Y:S02]  /*6ec0*/  IMAD.IADD R7, R23, 0x1, R7 ;  /* 0x0000000117077824 */ /* 0x000fe400078e0207 */
[----:B------:R-:W-:-:S04]  /*6ed0*/  IMAD.WIDE.U32 R6, R20, UR7, R6 ;  /* 0x0000000714067c25 */ /* 0x000fc8000f8e0006 */
[----:B------:R-:W-:Y:S02]  /*6ee0*/  VIADD R7, R7, UR9 ;  /* 0x0000000907077c36 */ /* 0x000fe40008000000 */
[----:B------:R-:W-:-:S04]  /*6ef0*/  IMAD.WIDE.U32 R6, R21, UR23, R6 ;  /* 0x0000001715067c25 */ /* 0x000fc8000f8e0006 */
[----:B------:R-:W-:Y:S01]  /*6f00*/  VIADD R7, R7, UR6 ;  /* 0x0000000607077c36 */ /* 0x000fe20008000000 */
[----:B------:R-:W-:-:S04]  /*6f10*/  IADD3 R6, P0, P1, R6, UR19, R12 ;  /* 0x0000001306067c10 */ /* 0x000fc8000f91e00c */
[----:B------:R-:W-:Y:S02]  /*6f20*/  IADD3.X R7, R7, UR18, R13, P0, P1 ;  /* 0x0000001207077c10 */ /* 0x000fe400087e240d */
[----:B------:R-:W-:Y:S02]  /*6f30*/  ISETP.GT.AND P1, PT, R0, RZ, P3 ;  /* 0x000000ff0000720c */ /* 0x000fe40001f24270 */
[----:B------:R-:W-:-:S04]  /*6f40*/  LEA R10, P0, R6, UR32, 0x1 ;  /* 0x00000020060a7c11 */ /* 0x000fc8000f8008ff */
[----:B------:R-:W-:-:S07]  /*6f50*/  LEA.HI.X R11, R6, UR33, R7, 0x1, P0 ;  /* 0x00000021060b7c11 */ /* 0x000fce00080f0c07 */
[----:B------:R-:W-:Y:S05]  /*6f60*/  @!P1 BRA `(.L_x_23) ;  /* 0x0000000000049947 */ /* 0x000fea0003800000 */
[----:B------:R1:W5:Y:S02]  /*6f70*/  LDG.E.LTC128B.U16 R22, desc[UR26][R10.64+0x2] ;  /* 0x0000021a0a167981 */ /* 0x000364000c1e1520 */
.L_x_23:
[----:B------:R-:W-:Y:S05]  /*6f80*/  BSYNC B0 ;  /* 0x0000000000007941 */ /* 0x000fea0003800000 */
.L_x_22:
[----:B------:R-:W2:Y:S01]  /*6f90*/  LDL.LU R7, [R1+0x4] ;  /* 0x0000040001077983 */ /* 0x000ea20000300800 */
[----:B-----5:R-:W-:Y:S01]  /*6fa0*/  IMAD.U32 R6, R22, 0x10000, RZ ;  /* 0x0001000016067824 */ /* 0x020fe200078e00ff */
[----:B------:R-:W-:Y:S02]  /*6fb0*/  USHF.L.U64.HI UR29, UR30, 0x3, UR31 ;  /* 0x000000031e1d7899 */ /* 0x000fe4000801021f */
[----:B------:R-:W-:Y:S01]  /*6fc0*/  USHF.L.U32 UR28, UR30, 0x3, URZ ;  /* 0x000000031e1c7899 */ /* 0x000fe2000800063f */
[----:B------:R-:W-:Y:S01]  /*6fd0*/  FMUL R6, R6, UR8 ;  /* 0x0000000806067c20 */ /* 0x000fe20008400000 */
[----:B------:R-:W-:Y:S01]  /*6fe0*/  ISETP.GT.AND P2, PT, R0, 0x8, P5 ;  /* 0x000000080000780c */ /* 0x000fe20002f44270 */
[----:B------:R-:W3:Y:S02]  /*6ff0*/  LDL.LU R216, [R1+0x8] ;  /* 0x0000080001d87983 */ /* 0x000ee40000300800 */
[----:B--2---:R-:W-:-:S05]  /*7000*/  FFMA R6, R7, UR13, R6 ;  /* 0x0000000d07067c23 */ /* 0x004fca0008000006 */
[----:B------:R-:W-:-:S05]  /*7010*/  F2FP.BF16.F32.PACK_AB R6, RZ, R6 ;  /* 0x00000006ff06723e */ /* 0x000fca00000010ff */
[----:B------:R2:W-:Y:S02]  /*7020*/  @P1 STG.E.U16 desc[UR26][R4.64+0x2], R6 ;  /* 0x0000020604001986 */ /* 0x0005e4000c10151a */
[----:B--2---:R-:W-:-:S05]  /*7030*/  IMAD.WIDE.U32 R6, R14, R226, UR28 ;  /* 0x0000001c0e067e25 */ /* 0x004fca000f8e00e2 */
[----:B------:R-:W-:Y:S02]  /*7040*/  IADD3 R23, R23, R7, RZ ;  /* 0x0000000717177210 */ /* 0x000fe40007ffe0ff */
[----:B------:R-:W-:Y:S02]  /*7050*/  IADD3 R7, P0, R18, R6, RZ ;  /* 0x0000000612077210 */ /* 0x000fe40007f1e0ff */
[----:B------:R-:W-:-:S03]  /*7060*/  IADD3 R8, P1, R6, UR24, RZ ;  /* 0x0000001806087c10 */ /* 0x000fc6000ff3e0ff */
[----:B------:R-:W-:Y:S01]  /*7070*/  IMAD.X R9, R23, 0x1, R17, P0 ;  /* 0x0000000117097824 */ /* 0x000fe200000e0611 */
[----:B------:R-:W-:-:S04]  /*7080*/  LEA R6, P0, R7, UR32, 0x1 ;  /* 0x0000002007067c11 */ /* 0x000fc8000f8008ff */
[----:B------:R-:W-:-:S05]  /*7090*/  LEA.HI.X R7, R7, UR33, R9, 0x1, P0 ;  /* 0x0000002107077c11 */ /* 0x000fca00080f0c09 */
[----:B------:R2:W4:Y:S01]  /*70a0*/  @P2 LDG.E.LTC128B.U16 R22, desc[UR26][R6.64] ;  /* 0x0000001a06162981 */ /* 0x000522000c1e1520 */
[----:B------:R-:W-:Y:S01]  /*70b0*/  USHF.L.U32 UR15, UR16, 0x4, URZ ;  /* 0x00000004100f7899 */ /* 0x000fe2000800063f */
[----:B------:R-:W-:Y:S01]  /*70c0*/  BSSY B0, `(.L_x_24) ;  /* 0x0000016000007945 */ /* 0x000fe20003800000 */
[----:B------:R-:W-:-:S04]  /*70d0*/  USHF.L.U64.HI UR20, UR16, 0x4, UR17 ;  /* 0x0000000410147899 */ /* 0x000fc80008010211 */
[----:B--2---:R-:W-:Y:S01]  /*70e0*/  IADD3 R6, P0, R4, UR15, RZ ;  /* 0x0000000f04067c10 */ /* 0x004fe2000ff1e0ff */
[----:B----4-:R-:W-:-:S04]  /*70f0*/  IMAD.U32 R7, R22, 0x10000, RZ ;  /* 0x0001000016077824 */ /* 0x010fc800078e00ff */
[----:B------:R-:W-:-:S04]  /*7100*/  FMUL R7, R7, UR8 ;  /* 0x0000000807077c20 */ /* 0x000fc80008400000 */
[----:B---3--:R-:W-:-:S05]  /*7110*/  FFMA R7, R216, UR13, R7 ;  /* 0x0000000dd8077c23 */ /* 0x008fca0008000007 */
[----:B------:R-:W-:-:S04]  /*7120*/  F2FP.BF16.F32.PACK_AB R7, RZ, R7 ;  /* 0x00000007ff07723e */ /* 0x000fc800000010ff */
[----:B------:R-:W-:Y:S02]  /*7130*/  PRMT R9, R7, 0x7610, R9 ;  /* 0x0000761007097816 */ /* 0x000fe40000000009 */
[----:B------:R-:W-:-:S05]  /*7140*/  IADD3.X R7, R5, UR20, RZ, P0, !PT ;  /* 0x0000001405077c10 */ /* 0x000fca00087fe4ff */
[----:B------:R2:W-:Y:S02]  /*7150*/  @P2 STG.E.U16 desc[UR26][R6.64], R9 ;  /* 0x0000000906002986 */ /* 0x0005e4000c10151a */
[----:B--2---:R-:W-:-:S03]  /*7160*/  IADD3.X R9, R23, UR5, RZ, P1, !PT ;  /* 0x0000000517097c10 */ /* 0x004fc60008ffe4ff */
[----:B------:R-:W-:-:S04]  /*7170*/  IMAD.WIDE.U32 R8, R20, UR7, R8 ;  /* 0x0000000714087c25 */ /* 0x000fc8000f8e0008 */
[----:B------:R-:W-:Y:S02]  /*7180*/  VIADD R9, R9, UR9 ;  /* 0x0000000909097c36 */ /* 0x000fe40008000000 */
[----:B------:R-:W-:-:S04]  /*7190*/  IMAD.WIDE.U32 R8, R21, UR23, R8 ;  /* 0x0000001715087c25 */ /* 0x000fc8000f8e0008 */
[----:B------:R-:W-:Y:S01]  /*71a0*/  VIADD R23, R9, UR6 ;  /* 0x0000000609177c36 */ /* 0x000fe20008000000 */
[----:B------:R-:W-:-:S04]  /*71b0*/  IADD3 R9, P0, P1, R8, UR19, R12 ;  /* 0x0000001308097c10 */ /* 0x000fc8000f91e00c */
[----:B------:R-:W-:Y:S02]  /*71c0*/  IADD3.X R23, R23, UR18, R13, P0, P1 ;  /* 0x0000001217177c10 */ /* 0x000fe400087e240d */
[----:B------:R-:W-:-:S04]  /*71d0*/  LEA R8, P0, R9, UR32, 0x1 ;  /* 0x0000002009087c11 */ /* 0x000fc8000f8008ff */
[----:B------:R-:W-:Y:S02]  /*71e0*/  LEA.HI.X R9, R9, UR33, R23, 0x1, P0 ;  /* 0x0000002109097c11 */ /* 0x000fe400080f0c17 */
[----:B------:R-:W-:-:S13]  /*71f0*/  ISETP.GT.AND P0, PT, R0, 0x8, P3 ;  /* 0x000000080000780c */ /* 0x000fda0001f04270 */
[----:B------:R-:W-:Y:S05]  /*7200*/  @!P0 BRA `(.L_x_25) ;  /* 0x0000000000048947 */ /* 0x000fea0003800000 */
[----:B------:R2:W5:Y:S02]  /*7210*/  LDG.E.LTC128B.U16 R22, desc[UR26][R8.64+0x2] ;  /* 0x0000021a08167981 */ /* 0x000564000c1e1520 */
.L_x_25:
[----:B------:R-:W-:Y:S05]  /*7220*/  BSYNC B0 ;  /* 0x0000000000007941 */ /* 0x000fea0003800000 */
.L_x_24:
[----:B------:R-:W3:Y:S01]  /*7230*/  LDL.LU R216, [R1+0xc] ;  /* 0x00000c0001d87983 */ /* 0x000ee20000300800 */
[----:B-----5:R-:W-:Y:S01]  /*7240*/  IMAD.U32 R23, R22, 0x10000, RZ ;  /* 0x0001000016177824 */ /* 0x020fe200078e00ff */
[----:B------:R-:W-:Y:S01]  /*7250*/  ISETP.GT.AND P1, PT, R3, 0x8, PT ;  /* 0x000000080300780c */ /* 0x000fe20003f24270 */
[----:B------:R-:W-:Y:S01]  /*7260*/  BSSY B0, `(.L_x_26) ;  /* 0x000000a000007945 */ /* 0x000fe20003800000 */
[----:B------:R-:W-:Y:S01]  /*7270*/  LOP3.LUT R2, R2, 0xfffffffb, RZ, 0xc0, !PT ;  /* 0xfffffffb02027812 */ /* 0x000fe200078ec0ff */
[----:B------:R-:W-:-:S10]  /*7280*/  FMUL R23, R23, UR8 ;  /* 0x0000000817177c20 */ /* 0x000fd40008400000 */
[----:B------:R-:W-:Y:S01]  /*7290*/  @P1 LOP3.LUT R2, R2, 0x4, RZ, 0xfc, !PT ;  /* 0x0000000402021812 */ /* 0x000fe200078efcff */
[----:B---3--:R-:W-:-:S05]  /*72a0*/  FFMA R23, R216, UR13, R23 ;  /* 0x0000000dd8177c23 */ /* 0x008fca0008000017 */
[----:B------:R-:W-:-:S05]  /*72b0*/  F2FP.BF16.F32.PACK_AB R23, RZ, R23 ;  /* 0x00000017ff17723e */ /* 0x000fca00000010ff */
[----:B------:R3:W-:Y:S01]  /*72c0*/  @P0 STG.E.U16 desc[UR26][R6.64+0x2], R23 ;  /* 0x0000021706000986 */ /* 0x0007e2000c10151a */
[----:B------:R-:W-:-:S13]  /*72d0*/  ISETP.GT.AND P0, PT, R0, RZ, P1 ;  /* 0x000000ff0000720c */ /* 0x000fda0000f04270 */
[----:B---3--:R-:W-:Y:S05]  /*72e0*/  @!P0 BRA `(.L_x_27) ;  /* 0x0000000000048947 */ /* 0x008fea0003800000 */
[----:B------:R3:W5:Y:S02]  /*72f0*/  LDG.E.LTC128B.U16 R22, desc[UR26][R10.64+0x10] ;  /* 0x0000101a0a167981 */ /* 0x000764000c1e1520 */
.L_x_27:
[----:B------:R-:W-:Y:S05]  /*7300*/  BSYNC B0 ;  /* 0x0000000000007941 */ /* 0x000fea0003800000 */
.L_x_26:
[----:B------:R-:W4:Y:S01]  /*7310*/  LDL.LU R216, [R1+0x10] ;  /* 0x0000100001d87983 */ /* 0x000f220000300800 */
[----:B-----5:R-:W-:Y:S01]  /*7320*/  IMAD.U32 R23, R22, 0x10000, RZ ;  /* 0x0001000016177824 */ /* 0x020fe200078e00ff */
[----:B------:R-:W-:Y:S01]  /*7330*/  ISETP.GT.AND P2, PT, R3, 0x9, PT ;  /* 0x000000090300780c */ /* 0x000fe20003f44270 */
[----:B------:R-:W-:Y:S01]  /*7340*/  BSSY B0, `(.L_x_28) ;  /* 0x000000a000007945 */ /* 0x000fe20003800000 */
[----:B------:R-:W-:Y:S01]  /*7350*/  LOP3.LUT R2, R2, 0xfffffff7, RZ, 0xc0, !PT ;  /* 0xfffffff702027812 */ /* 0x000fe200078ec0ff */
[----:B------:R-:W-:-:S10]  /*7360*/  FMUL R23, R23, UR8 ;  /* 0x0000000817177c20 */ /* 0x000fd40008400000 */
[----:B------:R-:W-:Y:S01]  /*7370*/  @P2 LOP3.LUT R2, R2, 0x8, RZ, 0xfc, !PT ;  /* 0x0000000802022812 */ /* 0x000fe200078efcff */
[----:B----4-:R-:W-:-:S05]  /*7380*/  FFMA R23, R216, UR13, R23 ;  /* 0x0000000dd8177c23 */ /* 0x010fca0008000017 */
[----:B------:R-:W-:-:S05]  /*7390*/  F2FP.BF16.F32.PACK_AB R23, RZ, R23 ;  /* 0x00000017ff17723e */ /* 0x000fca00000010ff */
[----:B------:R4:W-:Y:S01]  /*73a0*/  @P0 STG.E.U16 desc[UR26][R4.64+0x10], R23 ;  /* 0x0000101704000986 */ /* 0x0009e2000c10151a */
[----:B------:R-:W-:-:S13]  /*73b0*/  ISETP.GT.AND P0, PT, R0, RZ, P2 ;  /* 0x000000ff0000720c */ /* 0x000fda0001704270 */
[----:B----4-:R-:W-:Y:S05]  /*73c0*/  @!P0 BRA `(.L_x_29) ;  /* 0x0000000000048947 */ /* 0x010fea0003800000 */
[----:B------:R4:W5:Y:S02]  /*73d0*/  LDG.E.LTC128B.U16 R22, desc[UR26][R10.64+0x12] ;  /* 0x0000121a0a167981 */ /* 0x000964000c1e1520 */
.L_x_29:
[----:B------:R-:W-:Y:S05]  /*73e0*/  BSYNC B0 ;  /* 0x0000000000007941 */ /* 0x000fea0003800000 */
.L_x_28:
[----:B------:R-:W2:Y:S01]  /*73f0*/  LDL.LU R216, [R1+0x14] ;  /* 0x0000140001d87983 */ /* 0x000ea20000300800 */
[----:B-----5:R-:W-:Y:S01]  /*7400*/  IMAD.U32 R23, R22, 0x10000, RZ ;  /* 0x0001000016177824 */ /* 0x020fe200078e00ff */
[----:B------:R-:W-:Y:S01]  /*7410*/  ISETP.GT.AND P1, PT, R0, 0x8, P1 ;  /* 0x000000080000780c */ /* 0x000fe20000f24270 */
[----:B------:R-:W-:Y:S02]  /*7420*/  BSSY B0, `(.L_x_30) ;  /* 0x0000007000007945 */ /* 0x000fe40003800000 */
[----:B------:R-:W-:-:S04]  /*7430*/  FMUL R23, R23, UR8 ;  /* 0x0000000817177c20 */ /* 0x000fc80008400000 */
[----:B--2---:R-:W-:-:S05]  /*7440*/  FFMA R23, R216, UR13, R23 ;  /* 0x0000000dd8177c23 */ /* 0x004fca0008000017 */
[----:B------:R-:W-:-:S05]  /*7450*/  F2FP.BF16.F32.PACK_AB R23, RZ, R23 ;  /* 0x00000017ff17723e */ /* 0x000fca00000010ff */
[----:B------:R2:W-:Y:S01]  /*7460*/  @P0 STG.E.U16 desc[UR26][R4.64+0x12], R23 ;  /* 0x0000121704000986 */ /* 0x0005e2000c10151a */
[----:B------:R-:W-:Y:S05]  /*7470*/  @!P1 BRA `(.L_x_31) ;  /* 0x0000000000049947 */ /* 0x000fea0003800000 */
[----:B------:R0:W5:Y:S02]  /*7480*/  LDG.E.LTC128B.U16 R22, desc[UR26][R8.64+0x10] ;  /* 0x0000101a08167981 */ /* 0x000164000c1e1520 */
.L_x_31:
[----:B------:R-:W-:Y:S05]  /*7490*/  BSYNC B0 ;  /* 0x0000000000007941 */ /* 0x000fea0003800000 */
.L_x_30:
[----:B------:R-:W3:Y:S01]  /*74a0*/  LDL.LU R216, [R1+0x18] ;  /* 0x0000180001d87983 */ /* 0x000ee20000300800 */
[----:B--2--5:R-:W-:Y:S01]  /*74b0*/  IMAD.U32 R23, R22, 0x10000, RZ ;  /* 0x0001000016177824 */ /* 0x024fe200078e00ff */
[----:B------:R-:W-:Y:S01]  /*74c0*/  ISETP.GT.AND P0, PT, R0, 0x8, P2 ;  /* 0x000000080000780c */ /* 0x000fe20001704270 */
[----:B------:R-:W-:Y:S02]  /*74d0*/  BSSY B0, `(.L_x_32) ;  /* 0x0000007000007945 */ /* 0x000fe40003800000 */
[----:B------:R-:W-:-:S04]  /*74e0*/  FMUL R23, R23, UR8 ;  /* 0x0000000817177c20 */ /* 0x000fc80008400000 */
[----:B---3--:R-:W-:-:S05]  /*74f0*/  FFMA R23, R216, UR13, R23 ;  /* 0x0000000dd8177c23 */ /* 0x008fca0008000017 */
[----:B------:R-:W-:-:S05]  /*7500*/  F2FP.BF16.F32.PACK_AB R23, RZ, R23 ;  /* 0x00000017ff17723e */ /* 0x000fca00000010ff */
[----:B------:R2:W-:Y:S01]  /*7510*/  @P1 STG.E.U16 desc[UR26][R6.64+0x10], R23 ;  /* 0x0000101706001986 */ /* 0x0005e2000c10151a */
[----:B------:R-:W-:Y:S05]  /*7520*/  @!P0 BRA `(.L_x_33) ;  /* 0x0000000000048947 */ /* 0x000fea0003800000 */
[----:B------:R3:W5:Y:S02]  /*7530*/  LDG.E.LTC128B.U16 R22, desc[UR26][R8.64+0x12] ;  /* 0x0000121a08167981 */ /* 0x000764000c1e1520 */
.L_x_33:
[----:B------:R-:W-:Y:S05]  /*7540*/  BSYNC B0 ;  /* 0x0000000000007941 */ /* 0x000fea0003800000 */
.L_x_32:
[----:B------:R-:W4:Y:S01]  /*7550*/  LDL.LU R217, [R1+0x1c] ;  /* 0x00001c0001d97983 */ /* 0x000f220000300800 */
[----:B--2--5:R-:W-:Y:S01]  /*7560*/  IMAD.U32 R23, R22, 0x10000, RZ ;  /* 0x0001000016177824 */ /* 0x024fe200078e00ff */
[----:B------:R-:W-:Y:S01]  /*7570*/  ISETP.GT.AND P3, PT, R3, 0x10, PT ;  /* 0x000000100300780c */ /* 0x000fe20003f64270 */
[----:B------:R-:W-:Y:S01]  /*7580*/  BSSY B0, `(.L_x_34) ;  /* 0x000000b000007945 */ /* 0x000fe20003800000 */
[----:B------:R-:W-:Y:S01]  /*7590*/  LOP3.LUT R2, R2, 0xffffffef, RZ, 0xc0, !PT ;  /* 0xffffffef02027812 */ /* 0x000fe200078ec0ff */
[----:B------:R-:W-:Y:S01]  /*75a0*/  FMUL R23, R23, UR8 ;  /* 0x0000000817177c20 */ /* 0x000fe20008400000 */
[----:B------:R-:W-:Y:S02]  /*75b0*/  ISETP.GT.AND P1, PT, R0, RZ, P3 ;  /* 0x000000ff0000720c */ /* 0x000fe40001f24270 */
[----:B------:R-:W-:-:S07]  /*75c0*/  PRMT R216, R22, 0x7610, R216 ;  /* 0x0000761016d87816 */ /* 0x000fce00000000d8 */
[----:B------:R-:W-:Y:S01]  /*75d0*/  @P3 LOP3.LUT R2, R2, 0x10, RZ, 0xfc, !PT ;  /* 0x0000001002023812 */ /* 0x000fe200078efcff */
[----:B----4-:R-:W-:-:S05]  /*75e0*/  FFMA R23, R217, UR13, R23 ;  /* 0x0000000dd9177c23 */ /* 0x010fca0008000017 */
[----:B------:R-:W-:-:S05]  /*75f0*/  F2FP.BF16.F32.PACK_AB R23, RZ, R23 ;  /* 0x00000017ff17723e */ /* 0x000fca00000010ff */
[----:B------:R2:W-:Y:S01]  /*7600*/  @P0 STG.E.U16 desc[UR26][R6.64+0x12], R23 ;  /* 0x0000121706000986 */ /* 0x0005e2000c10151a */
[----:B------:R-:W-:Y:S05]  /*7610*/  @!P1 BRA `(.L_x_35) ;  /* 0x0000000000049947 */ /* 0x000fea0003800000 */
[----:B------:R4:W5:Y:S02]  /*7620*/  LDG.E.LTC128B.U16 R216, desc[UR26][R10.64+0x20] ;  /* 0x0000201a0ad87981 */ /* 0x000964000c1e1520 */
.L_x_35:
[----:B------:R-:W-:Y:S05]  /*7630*/  BSYNC B0 ;  /* 0x0000000000007941 */ /* 0x000fea0003800000 */
.L_x_34:
[----:B--2---:R-:W2:Y:S01]  /*7640*/  LDL.LU R23, [R1+0x20] ;  /* 0x0000200001177983 */ /* 0x004ea20000300800 */
[----:B-----5:R-:W-:Y:S01]  /*7650*/  IMAD.U32 R22, R216, 0x10000, RZ ;  /* 0x00010000d8167824 */ /* 0x020fe200078e00ff */
[----:B------:R-:W-:Y:S01]  /*7660*/  IADD3 R219, P0, R14, 0x40, RZ ;  /* 0x000000400edb7810 */ /* 0x000fe20007f1e0ff */
[----:B------:R-:W-:Y:S01]  /*7670*/  BSSY B0, `(.L_x_36) ;  /* 0x0000017000007945 */ /* 0x000fe20003800000 */
[----:B------:R-:W-:Y:S01]  /*7680*/  ISETP.GT.AND P2, PT, R3, 0x11, PT ;  /* 0x000000110300780c */ /* 0x000fe20003f44270 */
[----:B------:R-:W-:Y:S01]  /*7690*/  FMUL R22, R22, UR8 ;  /* 0x0000000816167c20 */ /* 0x000fe20008400000 */
[----:B------:R-:W-:-:S11]  /*76a0*/  LOP3.LUT R2, R2, 0xffbfffff, RZ, 0xc0, !PT ;  /* 0xffbfffff02027812 */ /* 0x000fd600078ec0ff */
[----:B------:R-:W-:Y:S01]  /*76b0*/  @P2 LOP3.LUT R2, R2, 0x400000, RZ, 0xfc, !PT ;  /* 0x0040000002022812 */ /* 0x000fe200078efcff */
[----:B--2---:R-:W-:-:S05]  /*76c0*/  FFMA R22, R23, UR13, R22 ;  /* 0x0000000d17167c23 */ /* 0x004fca0008000016 */
[----:B------:R-:W-:-:S05]  /*76d0*/  F2FP.BF16.F32.PACK_AB R22, RZ, R22 ;  /* 0x00000016ff16723e */ /* 0x000fca00000010ff */
[----:B------:R2:W-:Y:S02]  /*76e0*/  @P1 STG.E.U16 desc[UR26][R4.64+0x20], R22 ;  /* 0x0000201604001986 */ /* 0x0005e4000c10151a */
[----:B--2---:R-:W-:-:S04]  /*76f0*/  IMAD.X R22, RZ, RZ, R15, P0 ;  /* 0x000000ffff167224 */ /* 0x004fc800000e060f */
[----:B------:R-:W-:-:S04]  /*7700*/  IMAD R22, R22, UR30, RZ ;  /* 0x0000001e16167c24 */ /* 0x000fc8000f8e02ff */
[C---:B------:R-:W-:Y:S02]  /*7710*/  IMAD R228, R219.reuse, UR31, R22 ;  /* 0x0000001fdbe47c24 */ /* 0x040fe4000f8e0216 */
[----:B------:R-:W-:-:S04]  /*7720*/  IMAD.WIDE.U32 R22, R219, R226, UR4 ;  /* 0x00000004db167e25 */ /* 0x000fc8000f8e00e2 */
[----:B------:R-:W-:Y:S02]  /*7730*/  IMAD.IADD R23, R228, 0x1, R23 ;  /* 0x00000001e4177824 */ /* 0x000fe400078e0217 */
[----:B------:R-:W-:-:S04]  /*7740*/  IMAD.WIDE.U32 R22, R20, UR7, R22 ;  /* 0x0000000714167c25 */ /* 0x000fc8000f8e0016 */
[----:B------:R-:W-:Y:S02]  /*7750*/  VIADD R23, R23, UR9 ;  /* 0x0000000917177c36 */ /* 0x000fe40008000000 */
[----:B------:R-:W-:-:S04]  /*7760*/  IMAD.WIDE.U32 R22, R21, UR23, R22 ;  /* 0x0000001715167c25 */ /* 0x000fc8000f8e0016 */
[----:B------:R-:W-:Y:S01]  /*7770*/  VIADD R23, R23, UR6 ;  /* 0x0000000617177c36 */ /* 0x000fe20008000000 */
[----:B------:R-:W-:Y:S02]  /*7780*/  IADD3 R240, P0, P1, R22, UR19, R12 ;  /* 0x0000001316f07c10 */ /* 0x000fe4000f91e00c */
[----:B------:R-:W-:Y:S02]  /*7790*/  PRMT R22, R216, 0x7610, R22 ;  /* 0x00007610d8167816 */ /* 0x000fe40000000016 */
[----:B------:R-:W-:Y:S02]  /*77a0*/  IADD3.X R246, R23, UR18, R13, P0, P1 ;  /* 0x0000001217f67c10 */ /* 0x000fe400087e240d */
[----:B------:R-:W-:-:S13]  /*77b0*/  ISETP.GT.AND P0, PT, R0, RZ, P2 ;  /* 0x000000ff0000720c */ /* 0x000fda0001704270 */
[----:B------:R-:W-:Y:S05]  /*77c0*/  @!P0 BRA `(.L_x_37) ;  /* 0x0000000000048947 */ /* 0x000fea0003800000 */
[----:B------:R2:W5:Y:S02]  /*77d0*/  LDG.E.LTC128B.U16 R22, desc[UR26][R10.64+0x22] ;  /* 0x0000221a0a167981 */ /* 0x000564000c1e1520 */
.L_x_37:
[----:B------:R-:W-:Y:S05]  /*77e0*/  BSYNC B0 ;  /* 0x0000000000007941 */ /* 0x000fea0003800000 */
.L_x_36:
[----:B------:R-:W3:Y:S01]  /*77f0*/  LDL.LU R216, [R1+0x24] ;  /* 0x0000240001d87983 */ /* 0x000ee20000300800 */
[----:B-----5:R-:W-:Y:S01]  /*7800*/  IMAD.U32 R23, R22, 0x10000, RZ ;  /* 0x0001000016177824 */ /* 0x020fe200078e00ff */
[----:B------:R-:W-:Y:S03]  /*7810*/  BSSY B0, `(.L_x_38) ;  /* 0x0000008000007945 */ /* 0x000fe60003800000 */
[----:B------:R-:W-:-:S04]  /*7820*/  FMUL R23, R23, UR8 ;  /* 0x0000000817177c20 */ /* 0x000fc80008400000 */
[----:B---3--:R-:W-:-:S05]  /*7830*/  FFMA R23, R216, UR13, R23 ;  /* 0x0000000dd8177c23 */ /* 0x008fca0008000017 */
[----:B------:R-:W-:-:S05]  /*7840*/  F2FP.BF16.F32.PACK_AB R23, RZ, R23 ;  /* 0x00000017ff17723e */ /* 0x000fca00000010ff */
[----:B------:R3:W-:Y:S01]  /*7850*/  @P0 STG.E.U16 desc[UR26][R4.64+0x22], R23 ;  /* 0x0000221704000986 */ /* 0x0007e2000c10151a */
[----:B------:R-:W-:-:S13]  /*7860*/  ISETP.GT.AND P0, PT, R0, 0x8, P3 ;  /* 0x000000080000780c */ /* 0x000fda0001f04270 */
[----:B---3--:R-:W-:Y:S05]  /*7870*/  @!P0 BRA `(.L_x_39) ;  /* 0x0000000000048947 */ /* 0x008fea0003800000 */
[----:B------:R3:W5:Y:S02]  /*7880*/  LDG.E.LTC128B.U16 R22, desc[UR26][R8.64+0x20] ;  /* 0x0000201a08167981 */ /* 0x000764000c1e1520 */
.L_x_39:
[----:B------:R-:W-:Y:S05]  /*7890*/  BSYNC B0 ;  /* 0x0000000000007941 */ /* 0x000fea0003800000 */
.L_x_38:
[----:B------:R-:W2:Y:S01]  /*78a0*/  LDL.LU R216, [R1+0x28] ;  /* 0x0000280001d87983 */ /* 0x000ea20000300800 */
[----:B-----5:R-:W-:Y:S01]  /*78b0*/  IMAD.U32 R23, R22, 0x10000, RZ ;  /* 0x0001000016177824 */ /* 0x020fe200078e00ff */
[----:B------:R-:W-:Y:S03]  /*78c0*/  BSSY B0, `(.L_x_40) ;  /* 0x0000008000007945 */ /* 0x000fe60003800000 */
[----:B------:R-:W-:-:S04]  /*78d0*/  FMUL R23, R23, UR8 ;  /* 0x0000000817177c20 */ /* 0x000fc80008400000 */
[----:B--2---:R-:W-:-:S05]  /*78e0*/  FFMA R23, R216, UR13, R23 ;  /* 0x0000000dd8177c23 */ /* 0x004fca0008000017 */
[----:B------:R-:W-:-:S05]  /*78f0*/  F2FP.BF16.F32.PACK_AB R23, RZ, R23 ;  /* 0x00000017ff17723e */ /* 0x000fca00000010ff */
[----:B------:R2:W-:Y:S01]  /*7900*/  @P0 STG.E.U16 desc[UR26][R6.64+0x20], R23 ;  /* 0x0000201706000986 */ /* 0x0005e2000c10151a */
[----:B------:R-:W-:-:S13]  /*7910*/  ISETP.GT.AND P0, PT, R0, 0x8, P2 ;  /* 0x000000080000780c */ /* 0x000fda0001704270 */
[----:B--2---:R-:W-:Y:S05]  /*7920*/  @!P0 BRA `(.L_x_41) ;  /* 0x0000000000048947 */ /* 0x004fea0003800000 */
[----:B------:R2:W5:Y:S02]  /*7930*/  LDG.E.LTC128B.U16 R22, desc[UR26][R8.64+0x22] ;  /* 0x0000221a08167981 */ /* 0x000564000c1e1520 */
.L_x_41:
[----:B------:R-:W-:Y:S05]  /*7940*/  BSYNC B0 ;  /* 0x0000000000007941 */ /* 0x000fea0003800000 */
.L_x_40:
[----:B------:R-:W3:Y:S01]  /*7950*/  LDL.LU R217, [R1+0x2c] ;  /* 0x00002c0001d97983 */ /* 0x000ee20000300800 */
[----:B-----5:R-:W-:Y:S01]  /*7960*/  IMAD.U32 R23, R22, 0x10000, RZ ;  /* 0x0001000016177824 */ /* 0x020fe200078e00ff */
[----:B------:R-:W-:Y:S01]  /*7970*/  ISETP.GT.AND P3, PT, R3, 0x18, PT ;  /* 0x000000180300780c */ /* 0x000fe20003f64270 */
[----:B------:R-:W-:Y:S01]  /*7980*/  BSSY B0, `(.L_x_42) ;  /* 0x000000b000007945 */ /* 0x000fe20003800000 */
[----:B------:R-:W-:Y:S01]  /*7990*/  LOP3.LUT R2, R2, 0xfbffffff, RZ, 0xc0, !PT ;  /* 0xfbffffff02027812 */ /* 0x000fe200078ec0ff */
[----:B------:R-:W-:Y:S01]  /*79a0*/  FMUL R23, R23, UR8 ;  /* 0x0000000817177c20 */ /* 0x000fe20008400000 */
[----:B------:R-:W-:-:S09]  /*79b0*/  PRMT R216, R22, 0x7610, R216 ;  /* 0x0000761016d87816 */ /* 0x000fd200000000d8 */
[----:B------:R-:W-:Y:S01]  /*79c0*/  @P3 LOP3.LUT R2, R2, 0x4000000, RZ, 0xfc, !PT ;  /* 0x0400000002023812 */ /* 0x000fe200078efcff */
[----:B---3--:R-:W-:-:S05]  /*79d0*/  FFMA R23, R217, UR13, R23 ;  /* 0x0000000dd9177c23 */ /* 0x008fca0008000017 */
[----:B------:R-:W-:-:S05]  /*79e0*/  F2FP.BF16.F32.PACK_AB R23, RZ, R23 ;  /* 0x00000017ff17723e */ /* 0x000fca00000010ff */
[----:B------:R3:W-:Y:S01]  /*79f0*/  @P0 STG.E.U16 desc[UR26][R6.64+0x22], R23 ;  /* 0x0000221706000986 */ /* 0x0007e2000c10151a */
[----:B------:R-:W-:-:S13]  /*7a00*/  ISETP.GT.AND P0, PT, R0, RZ, P3 ;  /* 0x000000ff0000720c */ /* 0x000fda0001f04270 */
[----:B---3--:R-:W-:Y:S05]  /*7a10*/  @!P0 BRA `(.L_x_43) ;  /* 0x0000000000048947 */ /* 0x008fea0003800000 */
[----:B------:R3:W5:Y:S02]  /*7a20*/  LDG.E.LTC128B.U16 R216, desc[UR26][R10.64+0x30] ;  /* 0x0000301a0ad87981 */ /* 0x000764000c1e1520 */
.L_x_43:
[----:B------:R-:W-:Y:S05]  /*7a30*/  BSYNC B0 ;  /* 0x0000000000007941 */ /* 0x000fea0003800000 */
.L_x_42:
[----:B------:R-:W2:Y:S01]  /*7a40*/  LDL.LU R23, [R1+0x30] ;  /* 0x0000300001177983 */ /* 0x000ea20000300800 */
[----:B-----5:R-:W-:Y:S01]  /*7a50*/  IMAD.U32 R22, R216, 0x10000, RZ ;  /* 0x00010000d8167824 */ /* 0x020fe200078e00ff */
[----:B------:R-:W-:Y:S01]  /*7a60*/  ISETP.GT.AND P2, PT, R3, 0x19, PT ;  /* 0x000000190300780c */ /* 0x000fe20003f44270 */
[----:B------:R-:W-:Y:S01]  /*7a70*/  BSSY B0, `(.L_x_44) ;  /* 0x0000017000007945 */ /* 0x000fe20003800000 */
[----:B------:R-:W-:Y:S01]  /*7a80*/  LOP3.LUT R2, R2, 0xfdffffff, RZ, 0xc0, !PT ;  /* 0xfdffffff02027812 */ /* 0x000fe200078ec0ff */
[----:B------:R-:W-:-:S10]  /*7a90*/  FMUL R22, R22, UR8 ;  /* 0x0000000816167c20 */ /* 0x000fd40008400000 */
[----:B------:R-:W-:Y:S01]  /*7aa0*/  @P2 LOP3.LUT R2, R2, 0x2000000, RZ, 0xfc, !PT ;  /* 0x0200000002022812 */ /* 0x000fe200078efcff */
[----:B--2---:R-:W-:-:S05]  /*7ab0*/  FFMA R22, R23, UR13, R22 ;  /* 0x0000000d17167c23 */ /* 0x004fca0008000016 */
[----:B------:R-:W-:-:S05]  /*7ac0*/  F2FP.BF16.F32.PACK_AB R22, RZ, R22 ;  /* 0x00000016ff16723e */ /* 0x000fca00000010ff */
[----:B------:R2:W-:Y:S01]  /*7ad0*/  @P0 STG.E.U16 desc[UR26][R4.64+0x30], R22 ;  /* 0x0000301604000986 */ /* 0x0005e2000c10151a */
[----:B------:R-:W-:-:S05]  /*7ae0*/  IADD3 R221, P0, R14, 0x80, RZ ;  /* 0x000000800edd7810 */ /* 0x000fca0007f1e0ff */
        /* <DEDUP_REMOVED lines=15> */
.L_x_45:
[----:B------:R-:W-:Y:S05]  /*7be0*/  BSYNC B0 ;  /* 0x0000000000007941 */ /* 0x000fea0003800000 */
.L_x_44:
        /* <DEDUP_REMOVED lines=10> */
.L_x_47:
[----:B------:R-:W-:Y:S05]  /*7c90*/  BSYNC B0 ;  /* 0x0000000000007941 */ /* 0x000fea0003800000 */
.L_x_46:
[----:B------:R-:W2:Y:S01]  /*7ca0*/  LDL.LU R216, [R1+0x38] ;  /* 0x0000380001d87983 */ /* 0x000ea20000300800 */
[----:B-----5:R-:W-:Y:S01]  /*7cb0*/  IMAD.U32 R23, R22, 0x10000, RZ ;  /* 0x0001000016177824 */ /* 0x020fe200078e00ff */
[----:B------:R-:W-:Y:S03]  /*7cc0*/  BSSY B0, `(.L_x_48) ;  /* 0x0000015000007945 */ /* 0x000fe60003800000 */
[----:B------:R-:W-:-:S04]  /*7cd0*/  FMUL R23, R23, UR8 ;  /* 0x0000000817177c20 */ /* 0x000fc80008400000 */
[----:B--2---:R-:W-:-:S05]  /*7ce0*/  FFMA R23, R216, UR13, R23 ;  /* 0x0000000dd8177c23 */ /* 0x004fca0008000017 */
[----:B------:R-:W-:-:S05]  /*7cf0*/  F2FP.BF16.F32.PACK_AB R23, RZ, R23 ;  /* 0x00000017ff17723e */ /* 0x000fca00000010ff */
[----:B------:R2:W-:Y:S01]  /*7d00*/  @P0 STG.E.U16 desc[UR26][R6.64+0x30], R23 ;  /* 0x0000301706000986 */ /* 0x0005e2000c10151a */
[----:B------:R-:W-:-:S05]  /*7d10*/  IADD3 R220, P0, R14, 0xc0, RZ ;  /* 0x000000c00edc7810 */ /* 0x000fca0007f1e0ff */
[----:B------:R-:W-:-:S04]  /*7d20*/  IMAD.X R14, RZ, RZ, R15, P0 ;  /* 0x000000ffff0e7224 */ /* 0x000fc800000e060f */
        /* <DEDUP_REMOVED lines=11> */
[----:B------:R-:W-:-:S13]  /*7de0*/  ISETP.GT.AND P0, PT, R0, 0x8, P2 ;  /* 0x000000080000780c */ /* 0x000fda0001704270 */
[----:B--2---:R-:W-:Y:S05]  /*7df0*/  @!P0 BRA `(.L_x_49) ;  /* 0x0000000000048947 */ /* 0x004fea0003800000 */
[----:B------:R2:W5:Y:S02]  /*7e00*/  LDG.E.LTC128B.U16 R14, desc[UR26][R8.64+0x32] ;  /* 0x0000321a080e7981 */ /* 0x000564000c1e1520 */
.L_x_49:
[----:B------:R-:W-:Y:S05]  /*7e10*/  BSYNC B0 ;  /* 0x0000000000007941 */ /* 0x000fea0003800000 */
.L_x_48:
        /* <DEDUP_REMOVED lines=13> */
.L_x_51:
[----:B------:R-:W-:Y:S05]  /*7ef0*/  BSYNC B0 ;  /* 0x0000000000007941 */ /* 0x000fea0003800000 */
.L_x_50:
        /* <DEDUP_REMOVED lines=10> */
[----:B------:R-:W-:-:S13]  /*7fa0*/  ISETP.GT.AND P0, PT, R0, RZ, P1 ;  /* 0x000000ff0000720c */ /* 0x000fda0000f04270 */
[----:B--2---:R-:W-:Y:S05]  /*7fb0*/  @!P0 BRA `(.L_x_53) ;  /* 0x0000000000048947 */ /* 0x004fea0003800000 */
[----:B------:R2:W5:Y:S02]  /*7fc0*/  LDG.E.LTC128B.U16 R14, desc[UR26][R10.64+0x42] ;  /* 0x0000421a0a0e7981 */ /* 0x000564000c1e1520 */
.L_x_53:
[----:B------:R-:W-:Y:S05]  /*7fd0*/  BSYNC B0 ;  /* 0x0000000000007941 */ /* 0x000fea0003800000 */
.L_x_52:
        /* <DEDUP_REMOVED lines=10> */
.L_x_55:
[----:B------:R-:W-:Y:S05]  /*8080*/  BSYNC B0 ;  /* 0x0000000000007941 */ /* 0x000fea0003800000 */
.L_x_54:
[----:B------:R-:W2:Y:S01]  /*8090*/  LDL.LU R23, [R1+0x48] ;  /* 0x0000480001177983 */ /* 0x000ea20000300800 */
[C---:B-----5:R-:W-:Y:S01]  /*80a0*/  IMAD.U32 R15, R14.reuse, 0x10000, RZ ;  /* 0x000100000e0f7824 */ /* 0x060fe200078e00ff */
[----:B------:R-:W-:Y:S01]  /*80b0*/  BSSY B0, `(.L_x_56) ;  /* 0x0000009000007945 */ /* 0x000fe20003800000 */
[----:B------:R-:W-:Y:S02]  /*80c0*/  PRMT R22, R14, 0x7610, R22 ;  /* 0x000076100e167816 */ /* 0x000fe40000000016 */
[----:B------:R-:W-:-:S04]  /*80d0*/  FMUL R15, R15, UR8 ;  /* 0x000000080f0f7c20 */ /* 0x000fc80008400000 */
[----:B--2---:R-:W-:-:S05]  /*80e0*/  FFMA R15, R23, UR13, R15 ;  /* 0x0000000d170f7c23 */ /* 0x004fca000800000f */
[----:B------:R-:W-:-:S05]  /*80f0*/  F2FP.BF16.F32.PACK_AB R15, RZ, R15 ;  /* 0x0000000fff0f723e */ /* 0x000fca00000010ff */
[----:B------:R2:W-:Y:S01]  /*8100*/  @P0 STG.E.U16 desc[UR26][R6.64+0x40], R15 ;  /* 0x0000400f06000986 */ /* 0x0005e2000c10151a */
[----:B------:R-:W-:-:S13]  /*8110*/  ISETP.GT.AND P0, PT, R0, 0x8, P1 ;  /* 0x000000080000780c */ /* 0x000fda0000f04270 */
[----:B--2---:R-:W-:Y:S05]  /*8120*/  @!P0 BRA `(.L_x_57) ;  /* 0x0000000000048947 */ /* 0x004fea0003800000 */
[----:B------:R2:W5:Y:S02]  /*8130*/  LDG.E.LTC128B.U16 R22, desc[UR26][R8.64+0x42] ;  /* 0x0000421a08167981 */ /* 0x000564000c1e1520 */
.L_x_57:
[----:B------:R-:W-:Y:S05]  /*8140*/  BSYNC B0 ;  /* 0x0000000000007941 */ /* 0x000fea0003800000 */
.L_x_56:
[----:B------:R-:W3:Y:S01]  /*8150*/  LDL.LU R15, [R1+0x4c] ;  /* 0x00004c00010f7983 */ /* 0x000ee20000300800 */
[----:B-----5:R-:W-:Y:S01]  /*8160*/  IMAD.U32 R14, R22, 0x10000, RZ ;  /* 0x00010000160e7824 */ /* 0x020fe200078e00ff */
[----:B------:R-:W-:Y:S01]  /*8170*/  ISETP.GT.AND P2, PT, R3, 0x28, PT ;  /* 0x000000280300780c */ /* 0x000fe20003f44270 */
[----:B------:R-:W-:Y:S01]  /*8180*/  IMAD.WIDE.U32 R224, R219, R226, UR28 ;  /* 0x0000001cdbe07e25 */ /* 0x000fe2000f8e00e2 */
[----:B------:R-:W-:-:S03]  /*8190*/  LOP3.LUT R2, R2, 0xffdfffff, RZ, 0xc0, !PT ;  /* 0xffdfffff02027812 */ /* 0x000fc600078ec0ff */
[----:B------:R-:W-:Y:S01]  /*81a0*/  FMUL R14, R14, UR8 ;  /* 0x000000080e0e7c20 */ /* 0x000fe20008400000 */
[----:B------:R-:W-:Y:S01]  /*81b0*/  BSSY B0, `(.L_x_58) ;  /* 0x0000012000007945 */ /* 0x000fe20003800000 */
[----:B------:R-:W-:-:S06]  /*81c0*/  IMAD.IADD R236, R228, 0x1, R225 ;  /* 0x00000001e4ec7824 */ /* 0x000fcc00078e02e1 */
[----:B------:R-:W-:Y:S01]  /*81d0*/  @P2 LOP3.LUT R2, R2, 0x200000, RZ, 0xfc, !PT ;  /* 0x0020000002022812 */ /* 0x000fe200078efcff */
[----:B---3--:R-:W-:-:S05]  /*81e0*/  FFMA R14, R15, UR13, R14 ;  /* 0x0000000d0f0e7c23 */ /* 0x008fca000800000e */
[----:B------:R-:W-:-:S05]  /*81f0*/  F2FP.BF16.F32.PACK_AB R14, RZ, R14 ;  /* 0x0000000eff0e723e */ /* 0x000fca00000010ff */
[----:B------:R3:W-:Y:S02]  /*8200*/  @P0 STG.E.U16 desc[UR26][R6.64+0x42], R14 ;  /* 0x0000420e06000986 */ /* 0x0007e4000c10151a */
[----:B---3--:R-:W-:-:S04]  /*8210*/  IADD3 R14, P0, R224, UR24, RZ ;  /* 0x00000018e00e7c10 */ /* 0x008fc8000ff1e0ff */
[----:B------:R-:W-:-:S03]  /*8220*/  IADD3.X R15, R236, UR5, RZ, P0, !PT ;  /* 0x00000005ec0f7c10 */ /* 0x000fc600087fe4ff */
[----:B------:R-:W-:-:S05]  /*8230*/  IMAD.WIDE.U32 R14, R20, UR7, R14 ;  /* 0x00000007140e7c25 */ /* 0x000fca000f8e000e */
[----:B------:R-:W-:-:S03]  /*8240*/  IADD3 R15, R15, UR9, RZ ;  /* 0x000000090f0f7c10 */ /* 0x000fc6000fffe0ff */
        /* <DEDUP_REMOVED lines=8> */
.L_x_59:
[----:B------:R-:W-:Y:S05]  /*82d0*/  BSYNC B0 ;  /* 0x0000000000007941 */ /* 0x000fea0003800000 */
.L_x_58:
        /* <DEDUP_REMOVED lines=13> */
.L_x_61:
[----:B------:R-:W-:Y:S05]  /*83b0*/  BSYNC B0 ;  /* 0x0000000000007941 */ /* 0x000fea0003800000 */
.L_x_60:
        /* <DEDUP_REMOVED lines=10> */
.L_x_63:
[----:B------:R-:W-:Y:S05]  /*8460*/  BSYNC B0 ;  /* 0x0000000000007941 */ /* 0x000fea0003800000 */
.L_x_62:
        /* <DEDUP_REMOVED lines=10> */
.L_x_65:
[----:B------:R-:W-:Y:S05]  /*8510*/  BSYNC B0 ;  /* 0x0000000000007941 */ /* 0x000fea0003800000 */
.L_x_64:
        /* <DEDUP_REMOVED lines=14> */
.L_x_67:
[----:B------:R-:W-:Y:S05]  /*8600*/  BSYNC B0 ;  /* 0x0000000000007941 */ /* 0x000fea0003800000 */
.L_x_66:
[----:B------:R-:W2:Y:S01]  /*8610*/  LDL.LU R15, [R1+0x60] ;  /* 0x00006000010f7983 */ /* 0x000ea20000300800 */
[----:B-----5:R-:W-:Y:S01]  /*8620*/  IMAD.U32 R14, R218, 0x10000, RZ ;  /* 0x00010000da0e7824 */ /* 0x020fe200078e00ff */
[----:B------:R-:W-:Y:S01]  /*8630*/  ISETP.GT.AND P2, PT, R3, 0x31, PT ;  /* 0x000000310300780c */ /* 0x000fe20003f44270 */
[----:B------:R-:W-:Y:S01]  /*8640*/  IMAD.WIDE.U32 R216, R221, R226, UR28 ;  /* 0x0000001cddd87e25 */ /* 0x000fe2000f8e00e2 */
[----:B------:R-:W-:-:S03]  /*8650*/  LOP3.LUT R2, R2, 0xfffbffff, RZ, 0xc0, !PT ;  /* 0xfffbffff02027812 */ /* 0x000fc600078ec0ff */
[----:B------:R-:W-:Y:S01]  /*8660*/  FMUL R14, R14, UR8 ;  /* 0x000000080e0e7c20 */ /* 0x000fe20008400000 */
[----:B------:R-:W-:Y:S01]  /*8670*/  BSSY B0, `(.L_x_68) ;  /* 0x000001c000007945 */ /* 0x000fe20003800000 */
[----:B------:R-:W-:Y:S02]  /*8680*/  IMAD.IADD R227, R223, 0x1, R217 ;  /* 0x00000001dfe37824 */ /* 0x000fe400078e02d9 */
[----:B------:R-:W-:-:S04]  /*8690*/  IMAD.WIDE.U32 R22, R220, R226, UR28 ;  /* 0x0000001cdc167e25 */ /* 0x000fc8000f8e00e2 */
[----:B------:R-:W-:Y:S01]  /*86a0*/  IMAD.IADD R226, R222, 0x1, R23 ;  /* 0x00000001dee27824 */ /* 0x000fe200078e0217 */
[----:B------:R-:W-:Y:S01]  /*86b0*/  @P2 LOP3.LUT R2, R2, 0x40000, RZ, 0xfc, !PT ;  /* 0x0004000002022812 */ /* 0x000fe200078efcff */
[----:B--2---:R-:W-:-:S05]  /*86c0*/  FFMA R14, R15, UR13, R14 ;  /* 0x0000000d0f0e7c23 */ /* 0x004fca000800000e */
[----:B------:R-:W-:-:S05]  /*86d0*/  F2FP.BF16.F32.PACK_AB R14, RZ, R14 ;  /* 0x0000000eff0e723e */ /* 0x000fca00000010ff */
[----:B------:R2:W-:Y:S02]  /*86e0*/  @P0 STG.E.U16 desc[UR26][R4.64+0x60], R14 ;  /* 0x0000600e04000986 */ /* 0x0005e4000c10151a */
[----:B--2---:R-:W-:-:S04]  /*86f0*/  IADD3 R14, P0, R216, UR24, RZ ;  /* 0x00000018d80e7c10 */ /* 0x004fc8000ff1e0ff */
[----:B------:R-:W-:-:S03]  /*8700*/  IADD3.X R15, R227, UR5, RZ, P0, !PT ;  /* 0x00000005e30f7c10 */ /* 0x000fc600087fe4ff */
[----:B------:R-:W-:-:S04]  /*8710*/  IMAD.WIDE.U32 R14, R20, UR7, R14 ;  /* 0x00000007140e7c25 */ /* 0x000fc8000f8e000e */
[----:B------:R-:W-:Y:S02]  /*8720*/  VIADD R15, R15, UR9 ;  /* 0x000000090f0f7c36 */ /* 0x000fe40008000000 */
[----:B------:R-:W-:-:S04]  /*8730*/  IMAD.WIDE.U32 R14, R21, UR23, R14 ;  /* 0x00000017150e7c25 */ /* 0x000fc8000f8e000e */
[----:B------:R-:W-:Y:S01]  /*8740*/  VIADD R15, R15, UR6 ;  /* 0x000000060f0f7c36 */ /* 0x000fe20008000000 */
[----:B------:R-:W-:-:S04]  /*8750*/  IADD3 R235, P0, P1, R14, UR19, R12 ;  /* 0x000000130eeb7c10 */ /* 0x000fc8000f91e00c */
[----:B------:R-:W-:Y:S02]  /*8760*/  IADD3.X R242, R15, UR18, R13, P0, P1 ;  /* 0x000000120ff27c10 */ /* 0x000fe400087e240d */
[----:B------:R-:W-:-:S04]  /*8770*/  IADD3 R14, P0, R22, UR24, RZ ;  /* 0x00000018160e7c10 */ /* 0x000fc8000ff1e0ff */
[----:B------:R-:W-:-:S03]  /*8780*/  IADD3.X R15, R226, UR5, RZ, P0, !PT ;  /* 0x00000005e20f7c10 */ /* 0x000fc600087fe4ff */
[----:B------:R-:W-:-:S04]  /*8790*/  IMAD.WIDE.U32 R14, R20, UR7, R14 ;  /* 0x00000007140e7c25 */ /* 0x000fc8000f8e000e */
[----:B------:R-:W-:Y:S02]  /*87a0*/  VIADD R15, R15, UR9 ;  /* 0x000000090f0f7c36 */ /* 0x000fe40008000000 */
[----:B------:R-:W-:-:S04]  /*87b0*/  IMAD.WIDE.U32 R14, R21, UR23, R14 ;  /* 0x00000017150e7c25 */ /* 0x000fc8000f8e000e */
[----:B------:R-:W-:Y:S01]  /*87c0*/  VIADD R15, R15, UR6 ;  /* 0x000000060f0f7c36 */ /* 0x000fe20008000000 */
[--C-:B------:R-:W-:Y:S02]  /*87d0*/  IADD3 R234, P0, P1, R14, UR19, R12.reuse ;  /* 0x000000130eea7c10 */ /* 0x100fe4000f91e00c */
[----:B------:R-:W-:Y:S02]  /*87e0*/  PRMT R12, R218, 0x7610, R12 ;  /* 0x00007610da0c7816 */ /* 0x000fe4000000000c */
[----:B------:R-:W-:Y:S02]  /*87f0*/  IADD3.X R241, R15, UR18, R13, P0, P1 ;  /* 0x000000120ff17c10 */ /* 0x000fe400087e240d */
[----:B------:R-:W-:-:S13]  /*8800*/  ISETP.GT.AND P0, PT, R0, RZ, P2 ;  /* 0x000000ff0000720c */ /* 0x000fda0001704270 */
[----:B------:R-:W-:Y:S05]  /*8810*/  @!P0 BRA `(.L_x_69) ;  /* 0x0000000000048947 */ /* 0x000fea0003800000 */
[----:B------:R2:W5:Y:S02]  /*8820*/  LDG.E.LTC128B.U16 R12, desc[UR26][R10.64+0x62] ;  /* 0x0000621a0a0c7981 */ /* 0x000564000c1e1520 */
.L_x_69:
[----:B------:R-:W-:Y:S05]  /*8830*/  BSYNC B0 ;  /* 0x0000000000007941 */ /* 0x000fea0003800000 */
.L_x_68:
[----:B------:R-:W3:Y:S01]  /*8840*/  LDL.LU R15, [R1+0x64] ;  /* 0x00006400010f7983 */ /* 0x000ee20000300800 */
[C---:B-----5:R-:W-:Y:S01]  /*8850*/  IMAD.U32 R13, R12.reuse, 0x10000, RZ ;  /* 0x000100000c0d7824 */ /* 0x060fe200078e00ff */
[----:B------:R-:W-:Y:S01]  /*8860*/  BSSY B0, `(.L_x_70) ;  /* 0x0000009000007945 */ /* 0x000fe20003800000 */
[----:B------:R-:W-:Y:S02]  /*8870*/  PRMT R14, R12, 0x7610, R14 ;  /* 0x000076100c0e7816 */ /* 0x000fe4000000000e */
[----:B------:R-:W-:-:S04]  /*8880*/  FMUL R13, R13, UR8 ;  /* 0x000000080d0d7c20 */ /* 0x000fc80008400000 */
[----:B---3--:R-:W-:-:S05]  /*8890*/  FFMA R13, R15, UR13, R13 ;  /* 0x0000000d0f0d7c23 */ /* 0x008fca000800000d */
[----:B------:R-:W-:-:S05]  /*88a0*/  F2FP.BF16.F32.PACK_AB R13, RZ, R13 ;  /* 0x0000000dff0d723e */ /* 0x000fca00000010ff */
[----:B------:R3:W-:Y:S01]  /*88b0*/  @P0 STG.E.U16 desc[UR26][R4.64+0x62], R13 ;  /* 0x0000620d04000986 */ /* 0x0007e2000c10151a */
[----:B------:R-:W-:-:S13]  /*88c0*/  ISETP.GT.AND P0, PT, R0, 0x8, P3 ;  /* 0x000000080000780c */ /* 0x000fda0001f04270 */
[----:B---3--:R-:W-:Y:S05]  /*88d0*/  @!P0 BRA `(.L_x_71) ;  /* 0x0000000000048947 */ /* 0x008fea0003800000 */
[----:B------:R3:W5:Y:S02]  /*88e0*/  LDG.E.LTC128B.U16 R14, desc[UR26][R8.64+0x60] ;  /* 0x0000601a080e7981 */ /* 0x000764000c1e1520 */
.L_x_71:
[----:B------:R-:W-:Y:S05]  /*88f0*/  BSYNC B0 ;  /* 0x0000000000007941 */ /* 0x000fea0003800000 */
.L_x_70:
[----:B------:R-:W2:Y:S01]  /*8900*/  LDL.LU R13, [R1+0x68] ;  /* 0x00006800010d7983 */ /* 0x000ea20000300800 */
[----:B-----5:R-:W-:Y:S01]  /*8910*/  IMAD.U32 R12, R14, 0x10000, RZ ;  /* 0x000100000e0c7824 */ /* 0x020fe200078e00ff */
[----:B------:R-:W-:Y:S01]  /*8920*/  USHF.L.U32 UR12, UR16, 0x7, URZ ;  /* 0x00000007100c7899 */ /* 0x000fe2000800063f */
[----:B------:R-:W-:Y:S01]  /*8930*/  BSSY B0, `(.L_x_72) ;  /* 0x000000d000007945 */ /* 0x000fe20003800000 */
[----:B------:R-:W-:Y:S01]  /*8940*/  USHF.L.U64.HI UR14, UR16, 0x7, UR17 ;  /* 0x00000007100e7899 */ /* 0x000fe20008010211 */
[----:B------:R-:W-:-:S04]  /*8950*/  FMUL R12, R12, UR8 ;  /* 0x000000080c0c7c20 */ /* 0x000fc80008400000 */
[----:B--2---:R-:W-:Y:S01]  /*8960*/  FFMA R12, R13, UR13, R12 ;  /* 0x0000000d0d0c7c23 */ /* 0x004fe2000800000c */
[----:B------:R-:W-:-:S04]  /*8970*/  IMAD.U32 R13, RZ, RZ, UR20 ;  /* 0x00000014ff0d7e24 */ /* 0x000fc8000f8e00ff */
[----:B------:R-:W-:-:S05]  /*8980*/  F2FP.BF16.F32.PACK_AB R12, RZ, R12 ;  /* 0x0000000cff0c723e */ /* 0x000fca00000010ff */
[----:B------:R2:W-:Y:S02]  /*8990*/  @P0 STG.E.U16 desc[UR26][R6.64+0x60], R12 ;  /* 0x0000600c06000986 */ /* 0x0005e4000c10151a */
[----:B--2---:R-:W-:-:S05]  /*89a0*/  IMAD.U32 R12, RZ, RZ, UR15 ;  /* 0x0000000fff0c7e24 */ /* 0x004fca000f8e00ff */
[----:B------:R-:W-:-:S04]  /*89b0*/  IADD3 R12, P0, P1, R12, UR12, R4 ;  /* 0x0000000c0c0c7c10 */ /* 0x000fc8000f91e004 */
[----:B------:R-:W-:Y:S02]  /*89c0*/  IADD3.X R13, R13, UR14, R5, P0, P1 ;  /* 0x0000000e0d0d7c10 */ /* 0x000fe400087e2405 */
[----:B------:R-:W-:-:S13]  /*89d0*/  ISETP.GT.AND P0, PT, R0, 0x8, P2 ;  /* 0x000000080000780c */ /* 0x000fda0001704270 */
[----:B------:R-:W-:Y:S05]  /*89e0*/  @!P0 BRA `(.L_x_73) ;  /* 0x0000000000048947 */ /* 0x000fea0003800000 */
[----:B------:R2:W5:Y:S02]  /*89f0*/  LDG.E.LTC128B.U16 R14, desc[UR26][R8.64+0x62] ;  /* 0x0000621a080e7981 */ /* 0x000564000c1e1520 */
.L_x_73:
[----:B------:R-:W-:Y:S05]  /*8a00*/  BSYNC B0 ;  /* 0x0000000000007941 */ /* 0x000fea0003800000 */
.L_x_72:
        /* <DEDUP_REMOVED lines=13> */
.L_x_75:
[----:B------:R-:W-:Y:S05]  /*8ae0*/  BSYNC B0 ;  /* 0x0000000000007941 */ /* 0x000fea0003800000 */
.L_x_74:
[----:B------:R-:W2:Y:S01]  /*8af0*/  LDL.LU R20, [R1+0x70] ;  /* 0x0000700001147983 */ /* 0x000ea20000300800 */
[----:B-----5:R-:W-:Y:S01]  /*8b00*/  IMAD.U32 R15, R14, 0x10000, RZ ;  /* 0x000100000e0f7824 */ /* 0x020fe200078e00ff */
[----:B------:R-:W-:Y:S01]  /*8b10*/  ISETP.GT.AND P2, PT, R3, 0x39, PT ;  /* 0x000000390300780c */ /* 0x000fe20003f44270 */
[----:B------:R-:W-:Y:S01]  /*8b20*/  BSSY B0, `(.L_x_76) ;  /* 0x000000b000007945 */ /* 0x000fe20003800000 */
[----:B------:R-:W-:Y:S01]  /*8b30*/  LOP3.LUT R2, R2, 0xfffeffff, RZ, 0xc0, !PT ;  /* 0xfffeffff02027812 */ /* 0x000fe200078ec0ff */
[----:B------:R-:W-:Y:S01]  /*8b40*/  FMUL R15, R15, UR8 ;  /* 0x000000080f0f7c20 */ /* 0x000fe20008400000 */
[----:B------:R-:W-:-:S09]  /*8b50*/  PRMT R21, R14, 0x7610, R21 ;  /* 0x000076100e157816 */ /* 0x000fd20000000015 */
[----:B------:R-:W-:Y:S01]  /*8b60*/  @P2 LOP3.LUT R2, R2, 0x10000, RZ, 0xfc, !PT ;  /* 0x0001000002022812 */ /* 0x000fe200078efcff */
[----:B--2---:R-:W-:-:S05]  /*8b70*/  FFMA R15, R20, UR13, R15 ;  /* 0x0000000d140f7c23 */ /* 0x004fca000800000f */
[----:B------:R-:W-:-:S05]  /*8b80*/  F2FP.BF16.F32.PACK_AB R15, RZ, R15 ;  /* 0x0000000fff0f723e */ /* 0x000fca00000010ff */
[----:B------:R2:W-:Y:S01]  /*8b90*/  @P0 STG.E.U16 desc[UR26][R4.64+0x70], R15 ;  /* 0x0000700f04000986 */ /* 0x0005e2000c10151a */
[----:B------:R-:W-:-:S13]  /*8ba0*/  ISETP.GT.AND P0, PT, R0, RZ, P2 ;  /* 0x000000ff0000720c */ /* 0x000fda0001704270 */
[----:B--2---:R-:W-:Y:S05]  /*8bb0*/  @!P0 BRA `(.L_x_77) ;  /* 0x0000000000048947 */ /* 0x004fea0003800000 */
[----:B------:R2:W5:Y:S02]  /*8bc0*/  LDG.E.LTC128B.U16 R21, desc[UR26][R10.64+0x72] ;  /* 0x0000721a0a157981 */ /* 0x000564000c1e1520 */
.L_x_77:
[----:B------:R-:W-:Y:S05]  /*8bd0*/  BSYNC B0 ;  /* 0x0000000000007941 */ /* 0x000fea0003800000 */
.L_x_76:
[----:B------:R-:W3:Y:S01]  /*8be0*/  LDL.LU R15, [R1+0x74] ;  /* 0x00007400010f7983 */ /* 0x000ee20000300800 */
[----:B-----5:R-:W-:Y:S01]  /*8bf0*/  IMAD.U32 R14, R21, 0x10000, RZ ;  /* 0x00010000150e7824 */ /* 0x020fe200078e00ff */
[----:B------:R-:W-:Y:S01]  /*8c00*/  USHF.L.U32 UR10, UR16, 0x8, URZ ;  /* 0x00000008100a7899 */ /* 0x000fe2000800063f */
[----:B------:R-:W-:Y:S01]  /*8c10*/  BSSY B0, `(.L_x_78) ;  /* 0x000000d000007945 */ /* 0x000fe20003800000 */
[----:B------:R-:W-:Y:S01]  /*8c20*/  USHF.L.U64.HI UR11, UR16, 0x8, UR17 ;  /* 0x00000008100b7899 */ /* 0x000fe20008010211 */
[----:B------:R-:W-:-:S03]  /*8c30*/  FMUL R14, R14, UR8 ;  /* 0x000000080e0e7c20 */ /* 0x000fc60008400000 */
[----:B------:R-:W-:Y:S02]  /*8c40*/  IMAD.U32 R20, RZ, RZ, UR10 ;  /* 0x0000000aff147e24 */ /* 0x000fe4000f8e00ff */
[----:B---3--:R-:W-:Y:S01]  /*8c50*/  FFMA R14, R15, UR13, R14 ;  /* 0x0000000d0f0e7c23 */ /* 0x008fe2000800000e */
[----:B------:R-:W-:-:S04]  /*8c60*/  IMAD.U32 R15, RZ, RZ, UR11 ;  /* 0x0000000bff0f7e24 */ /* 0x000fc8000f8e00ff */
[----:B------:R-:W-:-:S05]  /*8c70*/  F2FP.BF16.F32.PACK_AB R14, RZ, R14 ;  /* 0x0000000eff0e723e */ /* 0x000fca00000010ff */
[----:B------:R3:W-:Y:S02]  /*8c80*/  @P0 STG.E.U16 desc[UR26][R4.64+0x72], R14 ;  /* 0x0000720e04000986 */ /* 0x0007e4000c10151a */
[----:B---3--:R-:W-:-:S04]  /*8c90*/  IADD3 R14, P0, P1, R4, UR15, R20 ;  /* 0x0000000f040e7c10 */ /* 0x008fc8000f91e014 */
[----:B------:R-:W-:Y:S02]  /*8ca0*/  IADD3.X R15, R5, UR20, R15, P0, P1 ;  /* 0x00000014050f7c10 */ /* 0x000fe400087e240f */
[----:B------:R-:W-:-:S13]  /*8cb0*/  ISETP.GT.AND P0, PT, R0, 0x8, P3 ;  /* 0x000000080000780c */ /* 0x000fda0001f04270 */
[----:B------:R-:W-:Y:S05]  /*8cc0*/  @!P0 BRA `(.L_x_79) ;  /* 0x0000000000048947 */ /* 0x000fea0003800000 */
[----:B------:R3:W5:Y:S02]  /*8cd0*/  LDG.E.LTC128B.U16 R21, desc[UR26][R8.64+0x70] ;  /* 0x0000701a08157981 */ /* 0x000764000c1e1520 */
.L_x_79:
[----:B------:R-:W-:Y:S05]  /*8ce0*/  BSYNC B0 ;  /* 0x0000000000007941 */ /* 0x000fea0003800000 */
.L_x_78:
        /* <DEDUP_REMOVED lines=10> */
.L_x_81:
[----:B------:R-:W-:Y:S05]  /*8d90*/  BSYNC B0 ;  /* 0x0000000000007941 */ /* 0x000fea0003800000 */
.L_x_80:
        /* <DEDUP_REMOVED lines=13> */
.L_x_83:
[----:B------:R-:W-:Y:S05]  /*8e70*/  BSYNC B0 ;  /* 0x0000000000007941 */ /* 0x000fea0003800000 */
.L_x_82:
        /* <DEDUP_REMOVED lines=13> */
.L_x_85:
[----:B------:R-:W-:Y:S05]  /*8f50*/  BSYNC B0 ;  /* 0x0000000000007941 */ /* 0x000fea0003800000 */
.L_x_84:
        /* <DEDUP_REMOVED lines=10> */
.L_x_87:
[----:B------:R-:W-:Y:S05]  /*9000*/  BSYNC B0 ;  /* 0x0000000000007941 */ /* 0x000fea0003800000 */
.L_x_86:
        /* <DEDUP_REMOVED lines=10> */
.L_x_89:
[----:B------:R-:W-:Y:S05]  /*90b0*/  BSYNC B0 ;  /* 0x0000000000007941 */ /* 0x000fea0003800000 */
.L_x_88:
        /* <DEDUP_REMOVED lines=13> */
.L_x_91:
[----:B------:R-:W-:Y:S05]  /*9190*/  BSYNC B0 ;  /* 0x0000000000007941 */ /* 0x000fea0003800000 */
.L_x_90:
        /* <DEDUP_REMOVED lines=13> */
.L_x_93:
[----:B------:R-:W-:Y:S05]  /*9270*/  BSYNC B0 ;  /* 0x0000000000007941 */ /* 0x000fea0003800000 */
.L_x_92:
        /* <DEDUP_REMOVED lines=10> */
.L_x_95:
[----:B------:R-:W-:Y:S05]  /*9320*/  BSYNC B0 ;  /* 0x0000000000007941 */ /* 0x000fea0003800000 */
.L_x_94:
        /* <DEDUP_REMOVED lines=10> */
.L_x_97:
[----:B------:R-:W-:Y:S05]  /*93d0*/  BSYNC B0 ;  /* 0x0000000000007941 */ /* 0x000fea0003800000 */
.L_x_96:
[----:B------:R-:W3:Y:S01]  /*93e0*/  LDL.LU R218, [R1+0x9c] ;  /* 0x00009c0001da7983 */ /* 0x000ee20000300800 */
[----:B-----5:R-:W-:Y:S01]  /*93f0*/  IMAD.U32 R19, R21, 0x10000, RZ ;  /* 0x0001000015137824 */ /* 0x020fe200078e00ff */
[----:B------:R-:W-:Y:S01]  /*9400*/  ISETP.GT.AND P2, PT, R3, 0x50, PT ;  /* 0x000000500300780c */ /* 0x000fe20003f44270 */
[----:B------:R-:W-:Y:S01]  /*9410*/  BSSY B0, `(.L_x_98) ;  /* 0x000002e000007945 */ /* 0x000fe20003800000 */
[----:B------:R-:W-:Y:S01]  /*9420*/  LOP3.LUT R2, R2, 0xfffff7ff, RZ, 0xc0, !PT ;  /* 0xfffff7ff02027812 */ /* 0x000fe200078ec0ff */
[----:B------:R-:W-:-:S10]  /*9430*/  FMUL R19, R19, UR8 ;  /* 0x0000000813137c20 */ /* 0x000fd40008400000 */
[----:B------:R-:W-:Y:S01]  /*9440*/  @P2 LOP3.LUT R2, R2, 0x800, RZ, 0xfc, !PT ;  /* 0x0000080002022812 */ /* 0x000fe200078efcff */
[----:B---3--:R-:W-:Y:S01]  /*9450*/  FFMA R19, R218, UR13, R19 ;  /* 0x0000000dda137c23 */ /* 0x008fe20008000013 */
[----:B------:R-:W-:-:S04]  /*9460*/  IMAD.WIDE.U32 R218, R219, UR30, R16 ;  /* 0x0000001edbda7c25 */ /* 0x000fc8000f8e0010 */
[----:B------:R-:W-:-:S05]  /*9470*/  F2FP.BF16.F32.PACK_AB R19, RZ, R19 ;  /* 0x00000013ff13723e */ /* 0x000fca00000010ff */
[----:B------:R3:W-:Y:S01]  /*9480*/  @P0 STG.E.U16 desc[UR26][R6.64+0x92], R19 ;  /* 0x0000921306000986 */ /* 0x0007e2000c10151a */
[----:B------:R-:W-:Y:S01]  /*9490*/  LEA R232, P0, R218, UR32, 0x1 ;  /* 0x00000020dae87c11 */ /* 0x000fe2000f8008ff */
[----:B---3--:R-:W-:-:S05]  /*94a0*/  IMAD.IADD R19, R219, 0x1, R228 ;  /* 0x00000001db137824 */ /* 0x008fca00078e02e4 */
[----:B------:R-:W-:Y:S01]  /*94b0*/  LEA.HI.X R233, R218, UR33, R19, 0x1, P0 ;  /* 0x00000021dae97c11 */ /* 0x000fe200080f0c13 */
[----:B------:R-:W-:-:S04]  /*94c0*/  IMAD.WIDE.U32 R218, R221, UR30, R16 ;  /* 0x0000001eddda7c25 */ /* 0x000fc8000f8e0010 */
[----:B------:R-:W-:Y:S01]  /*94d0*/  IMAD.IADD R223, R219, 0x1, R223 ;  /* 0x00000001dbdf7824 */ /* 0x000fe200078e02df */
[----:B------:R-:W-:-:S04]  /*94e0*/  LEA R230, P0, R218, UR32, 0x1 ;  /* 0x00000020dae67c11 */ /* 0x000fc8000f8008ff */
[----:B------:R-:W-:Y:S01]  /*94f0*/  LEA.HI.X R231, R218, UR33, R223, 0x1, P0 ;  /* 0x00000021dae77c11 */ /* 0x000fe200080f0cdf */
[----:B------:R-:W-:-:S04]  /*9500*/  IMAD.WIDE.U32 R218, R220, UR30, R16 ;  /* 0x0000001edcda7c25 */ /* 0x000fc8000f8e0010 */
[----:B------:R-:W-:Y:S01]  /*9510*/  IMAD.IADD R222, R219, 0x1, R222 ;  /* 0x00000001dbde7824 */ /* 0x000fe200078e02de */
[----:B------:R-:W-:-:S04]  /*9520*/  LEA R228, P0, R218, UR32, 0x1 ;  /* 0x00000020dae47c11 */ /* 0x000fc8000f8008ff */
[----:B------:R-:W-:Y:S02]  /*9530*/  LEA.HI.X R229, R218, UR33, R222, 0x1, P0 ;  /* 0x00000021dae57c11 */ /* 0x000fe400080f0cde */
[----:B------:R-:W-:-:S04]  /*9540*/  LEA R218, P0, R240, UR32, 0x1 ;  /* 0x00000020f0da7c11 */ /* 0x000fc8000f8008ff */
[----:B------:R-:W-:Y:S02]  /*9550*/  LEA.HI.X R219, R240, UR33, R246, 0x1, P0 ;  /* 0x00000021f0db7c11 */ /* 0x000fe400080f0cf6 */
[----:B------:R-:W-:-:S04]  /*9560*/  LEA R220, P0, R239, UR32, 0x1 ;  /* 0x00000020efdc7c11 */ /* 0x000fc8000f8008ff */
[----:B------:R-:W-:Y:S02]  /*9570*/  LEA.HI.X R221, R239, UR33, R245, 0x1, P0 ;  /* 0x00000021efdd7c11 */ /* 0x000fe400080f0cf5 */
[----:B------:R-:W-:-:S04]  /*9580*/  LEA R222, P0, R238, UR32, 0x1 ;  /* 0x00000020eede7c11 */ /* 0x000fc8000f8008ff */
[----:B------:R-:W-:Y:S02]  /*9590*/  LEA.HI.X R223, R238, UR33, R244, 0x1, P0 ;  /* 0x00000021eedf7c11 */ /* 0x000fe400080f0cf4 */
[----:B------:R-:W-:-:S04]  /*95a0*/  IADD3 R224, P0, R18, R224, RZ ;  /* 0x000000e012e07210 */ /* 0x000fc80007f1e0ff */
[----:B------:R-:W-:Y:S02]  /*95b0*/  IADD3.X R16, R236, R17, RZ, P0, !PT ;  /* 0x00000011ec107210 */ /* 0x000fe400007fe4ff */
[----:B------:R-:W-:-:S05]  /*95c0*/  IADD3 R216, P0, R18, R216, RZ ;  /* 0x000000d812d87210 */ /* 0x000fca0007f1e0ff */
[----:B------:R-:W-:Y:S01]  /*95d0*/  IMAD.X R19, R227, 0x1, R17, P0 ;  /* 0x00000001e3137824 */ /* 0x000fe200000e0611 */
[----:B------:R-:W-:-:S05]  /*95e0*/  IADD3 R18, P0, R18, R22, RZ ;  /* 0x0000001612127210 */ /* 0x000fca0007f1e0ff */
[----:B------:R-:W-:Y:S01]  /*95f0*/  IMAD.X R17, R226, 0x1, R17, P0 ;  /* 0x00000001e2117824 */ /* 0x000fe200000e0611 */
        /* <DEDUP_REMOVED lines=12> */
[----:B------:R-:W-:-:S13]  /*96c0*/  ISETP.GT.AND P0, PT, R0, RZ, P2 ;  /* 0x000000ff0000720c */ /* 0x000fda0001704270 */
[----:B------:R-:W-:Y:S05]  /*96d0*/  @!P0 BRA `(.L_x_99) ;  /* 0x0000000000048947 */ /* 0x000fea0003800000 */
[----:B------:R3:W5:Y:S02]  /*96e0*/  LDG.E.LTC128B.U16 R21, desc[UR26][R10.64+0xa0] ;  /* 0x0000a01a0a157981 */ /* 0x000764000c1e1520 */
.L_x_99:
[----:B------:R-:W-:Y:S05]  /*96f0*/  BSYNC B0 ;  /* 0x0000000000007941 */ /* 0x000fea0003800000 */
.L_x_98:
        /* <DEDUP_REMOVED lines=13> */
.L_x_101:
[----:B------:R-:W-:Y:S05]  /*97d0*/  BSYNC B0 ;  /* 0x0000000000007941 */ /* 0x000fea0003800000 */
.L_x_100:
        /* <DEDUP_REMOVED lines=10> */
.L_x_103:
[----:B------:R-:W-:Y:S05]  /*9880*/  BSYNC B0 ;  /* 0x0000000000007941 */ /* 0x000fea0003800000 */
.L_x_102:
        /* <DEDUP_REMOVED lines=10> */
.L_x_105:
[----:B------:R-:W-:Y:S05]  /*9930*/  BSYNC B0 ;  /* 0x0000000000007941 */ /* 0x000fea0003800000 */
.L_x_104:
        /* <DEDUP_REMOVED lines=13> */
.L_x_107:
[----:B------:R-:W-:Y:S05]  /*9a10*/  BSYNC B0 ;  /* 0x0000000000007941 */ /* 0x000fea0003800000 */
.L_x_106:
        /* <DEDUP_REMOVED lines=13> */
.L_x_109:
[----:B------:R-:W-:Y:S05]  /*9af0*/  BSYNC B0 ;  /* 0x0000000000007941 */ /* 0x000fea0003800000 */
.L_x_108:
        /* <DEDUP_REMOVED lines=10> */
.L_x_111:
[----:B------:R-:W-:Y:S05]  /*9ba0*/  BSYNC B0 ;  /* 0x0000000000007941 */ /* 0x000fea0003800000 */
.L_x_110:
        /* <DEDUP_REMOVED lines=10> */
.L_x_113:
[----:B------:R-:W-:Y:S05]  /*9c50*/  BSYNC B0 ;  /* 0x0000000000007941 */ /* 0x000fea0003800000 */
.L_x_112:
        /* <DEDUP_REMOVED lines=13> */
.L_x_115:
[----:B------:R-:W-:Y:S05]  /*9d30*/  BSYNC B0 ;  /* 0x0000000000007941 */ /* 0x000fea0003800000 */
.L_x_114:
        /* <DEDUP_REMOVED lines=13> */
.L_x_117:
[----:B------:R-:W-:Y:S05]  /*9e10*/  BSYNC B0 ;  /* 0x0000000000007941 */ /* 0x000fea0003800000 */
.L_x_116:
        /* <DEDUP_REMOVED lines=10> */
.L_x_119:
[----:B------:R-:W-:Y:S05]  /*9ec0*/  BSYNC B0 ;  /* 0x0000000000007941 */ /* 0x000fea0003800000 */
.L_x_118:
        /* <DEDUP_REMOVED lines=10> */
.L_x_121:
[----:B------:R-:W-:Y:S05]  /*9f70*/  BSYNC B0 ;  /* 0x0000000000007941 */ /* 0x000fea0003800000 */
.L_x_120:
        /* <DEDUP_REMOVED lines=13> */
.L_x_123:
[----:B------:R-:W-:Y:S05]  /*a050*/  BSYNC B0 ;  /* 0x0000000000007941 */ /* 0x000fea0003800000 */
.L_x_122:
        /* <DEDUP_REMOVED lines=13> */
.L_x_125:
[----:B------:R-:W-:Y:S05]  /*a130*/  BSYNC B0 ;  /* 0x0000000000007941 */ /* 0x000fea0003800000 */
.L_x_124:
        /* <DEDUP_REMOVED lines=10> */
.L_x_127:
[----:B------:R-:W-:Y:S05]  /*a1e0*/  BSYNC B0 ;  /* 0x0000000000007941 */ /* 0x000fea0003800000 */
.L_x_126:
        /* <DEDUP_REMOVED lines=10> */
.L_x_129:
[----:B------:R-:W-:Y:S05]  /*a290*/  BSYNC B0 ;  /* 0x0000000000007941 */ /* 0x000fea0003800000 */
.L_x_128:
[----:B------:R-:W3:Y:S01]  /*a2a0*/  LDL.LU R235, [R1+0xdc] ;  /* 0x0000dc0001eb7983 */ /* 0x000ee20000300800 */
[----:B-----5:R-:W-:Y:S01]  /*a2b0*/  IMAD.U32 R234, R21, 0x10000, RZ ;  /* 0x0001000015ea7824 */ /* 0x020fe200078e00ff */
[----:B------:R-:W-:Y:S01]  /*a2c0*/  ISETP.GT.AND P3, PT, R3, 0x70, PT ;  /* 0x000000700300780c */ /* 0x000fe20003f64270 */
[----:B------:R-:W-:Y:S02]  /*a2d0*/  BSSY B0, `(.L_x_130) ;  /* 0x0000008000007945 */ /* 0x000fe40003800000 */
[----:B------:R-:W-:-:S04]  /*a2e0*/  FMUL R234, R234, UR8 ;  /* 0x00000008eaea7c20 */ /* 0x000fc80008400000 */
[----:B---3--:R-:W-:-:S05]  /*a2f0*/  FFMA R234, R235, UR13, R234 ;  /* 0x0000000debea7c23 */ /* 0x008fca00080000ea */
[----:B------:R-:W-:-:S05]  /*a300*/  F2FP.BF16.F32.PACK_AB R234, RZ, R234 ;  /* 0x000000eaffea723e */ /* 0x000fca00000010ff */
[----:B------:R3:W-:Y:S01]  /*a310*/  @P0 STG.E.U16 desc[UR26][R6.64+0xd2], R234 ;  /* 0x0000d2ea06000986 */ /* 0x0007e2000c10151a */
[----:B------:R-:W-:-:S13]  /*a320*/  ISETP.GT.AND P0, PT, R0, RZ, P3 ;  /* 0x000000ff0000720c */ /* 0x000fda0001f04270 */
[----:B---3--:R-:W-:Y:S05]  /*a330*/  @!P0 BRA `(.L_x_131) ;  /* 0x0000000000048947 */ /* 0x008fea0003800000 */
[----:B------:R3:W5:Y:S02]  /*a340*/  LDG.E.LTC128B.U16 R21, desc[UR26][R10.64+0xe0] ;  /* 0x0000e01a0a157981 */ /* 0x000764000c1e1520 */
.L_x_131:
[----:B------:R-:W-:Y:S05]  /*a350*/  BSYNC B0 ;  /* 0x0000000000007941 */ /* 0x000fea0003800000 */
.L_x_130:
[----:B------:R-:W2:Y:S01]  /*a360*/  LDL.LU R235, [R1+0xe0] ;  /* 0x0000e00001eb7983 */ /* 0x000ea20000300800 */
[----:B-----5:R-:W-:Y:S01]  /*a370*/  IMAD.U32 R234, R21, 0x10000, RZ ;  /* 0x0001000015ea7824 */ /* 0x020fe200078e00ff */
[----:B------:R-:W-:Y:S01]  /*a380*/  ISETP.GT.AND P2, PT, R3, 0x71, PT ;  /* 0x000000710300780c */ /* 0x000fe20003f44270 */
[----:B------:R-:W-:Y:S02]  /*a390*/  BSSY B0, `(.L_x_132) ;  /* 0x0000008000007945 */ /* 0x000fe40003800000 */
[----:B------:R-:W-:-:S04]  /*a3a0*/  FMUL R234, R234, UR8 ;  /* 0x00000008eaea7c20 */ /* 0x000fc80008400000 */
[----:B--2---:R-:W-:-:S05]  /*a3b0*/  FFMA R234, R235, UR13, R234 ;  /* 0x0000000debea7c23 */ /* 0x004fca00080000ea */
[----:B------:R-:W-:-:S05]  /*a3c0*/  F2FP.BF16.F32.PACK_AB R234, RZ, R234 ;  /* 0x000000eaffea723e */ /* 0x000fca00000010ff */
[----:B------:R2:W-:Y:S01]  /*a3d0*/  @P0 STG.E.U16 desc[UR26][R4.64+0xe0], R234 ;  /* 0x0000e0ea04000986 */ /* 0x0005e2000c10151a */
[----:B------:R-:W-:-:S13]  /*a3e0*/  ISETP.GT.AND P0, PT, R0, RZ, P2 ;  /* 0x000000ff0000720c */ /* 0x000fda0001704270 */
[----:B--2---:R-:W-:Y:S05]  /*a3f0*/  @!P0 BRA `(.L_x_133) ;  /* 0x0000000000048947 */ /* 0x004fea0003800000 */
[----:B------:R2:W5:Y:S02]  /*a400*/  LDG.E.LTC128B.U16 R21, desc[UR26][R10.64+0xe2] ;  /* 0x0000e21a0a157981 */ /* 0x000564000c1e1520 */
.L_x_133:
[----:B------:R-:W-:Y:S05]  /*a410*/  BSYNC B0 ;  /* 0x0000000000007941 */ /* 0x000fea0003800000 */
.L_x_132:
        /* <DEDUP_REMOVED lines=10> */
.L_x_135:
[----:B------:R-:W-:Y:S05]  /*a4c0*/  BSYNC B0 ;  /* 0x0000000000007941 */ /* 0x000fea0003800000 */
.L_x_134:
        /* <DEDUP_REMOVED lines=10> */
.L_x_137:
[----:B------:R-:W-:Y:S05]  /*a570*/  BSYNC B0 ;  /* 0x0000000000007941 */ /* 0x000fea0003800000 */
.L_x_136:
        /* <DEDUP_REMOVED lines=11> */
.L_x_139:
[----:B------:R-:W-:Y:S05]  /*a630*/  BSYNC B0 ;  /* 0x0000000000007941 */ /* 0x000fea0003800000 */
.L_x_138:
[----:B------:R-:W2:Y:S01]  /*a640*/  LDL.LU R235, [R1+0xf0] ;  /* 0x0000f00001eb7983 */ /* 0x000ea20000300800 */
[----:B-----5:R-:W-:Y:S01]  /*a650*/  IMAD.U32 R234, R21, 0x10000, RZ ;  /* 0x0001000015ea7824 */ /* 0x020fe200078e00ff */
[----:B------:R-:W-:Y:S03]  /*a660*/  BSSY B0, `(.L_x_140) ;  /* 0x0000009000007945 */ /* 0x000fe60003800000 */
[----:B------:R-:W-:-:S04]  /*a670*/  FMUL R234, R234, UR8 ;  /* 0x00000008eaea7c20 */ /* 0x000fc80008400000 */
[----:B--2---:R-:W-:-:S05]  /*a680*/  FFMA R234, R235, UR13, R234 ;  /* 0x0000000debea7c23 */ /* 0x004fca00080000ea */
[----:B------:R-:W-:-:S05]  /*a690*/  F2FP.BF16.F32.PACK_AB R234, RZ, R234 ;  /* 0x000000eaffea723e */ /* 0x000fca00000010ff */
[----:B------:R2:W-:Y:S01]  /*a6a0*/  @P0 STG.E.U16 desc[UR26][R4.64+0xf0], R234 ;  /* 0x0000f0ea04000986 */ /* 0x0005e2000c10151a */
[----:B------:R-:W-:-:S04]  /*a6b0*/  ISETP.GT.AND P0, PT, R3, 0x79, PT ;  /* 0x000000790300780c */ /* 0x000fc80003f04270 */
[----:B------:R-:W-:-:S13]  /*a6c0*/  ISETP.GT.AND P4, PT, R0, RZ, P0 ;  /* 0x000000ff0000720c */ /* 0x000fda0000784270 */
[----:B--2---:R-:W-:Y:S05]  /*a6d0*/  @!P4 BRA `(.L_x_141) ;  /* 0x000000000004c947 */ /* 0x004fea0003800000 */
[----:B------:R2:W5:Y:S02]  /*a6e0*/  LDG.E.LTC128B.U16 R21, desc[UR26][R10.64+0xf2] ;  /* 0x0000f21a0a157981 */ /* 0x000564000c1e1520 */
.L_x_141:
[----:B------:R-:W-:Y:S05]  /*a6f0*/  BSYNC B0 ;  /* 0x0000000000007941 */ /* 0x000fea0003800000 */
.L_x_140:
[----:B-1234-:R-:W2:Y:S01]  /*a700*/  LDL.LU R10, [R1+0xf4] ;  /* 0x0000f400010a7983 */ /* 0x01eea20000300800 */
[----:B-----5:R-:W-:Y:S01]  /*a710*/  IMAD.U32 R3, R21, 0x10000, RZ ;  /* 0x0001000015037824 */ /* 0x020fe200078e00ff */
[----:B------:R-:W-:Y:S03]  /*a720*/  BSSY B0, `(.L_x_142) ;  /* 0x0000008000007945 */ /* 0x000fe60003800000 */
[----:B------:R-:W-:-:S04]  /*a730*/  FMUL R3, R3, UR8 ;  /* 0x0000000803037c20 */ /* 0x000fc80008400000 */
[----:B--2---:R-:W-:-:S05]  /*a740*/  FFMA R3, R10, UR13, R3 ;  /* 0x0000000d0a037c23 */ /* 0x004fca0008000003 */
[----:B------:R-:W-:-:S05]  /*a750*/  F2FP.BF16.F32.PACK_AB R3, RZ, R3 ;  /* 0x00000003ff03723e */ /* 0x000fca00000010ff */
[----:B------:R1:W-:Y:S01]  /*a760*/  @P4 STG.E.U16 desc[UR26][R4.64+0xf2], R3 ;  /* 0x0000f20304004986 */ /* 0x0003e2000c10151a */
[----:B------:R-:W-:-:S13]  /*a770*/  ISETP.GT.AND P4, PT, R0, 0x8, P1 ;  /* 0x000000080000780c */ /* 0x000fda0000f84270 */
[----:B-1----:R-:W-:Y:S05]  /*a780*/  @!P4 BRA `(.L_x_143) ;  /* 0x000000000004c947 */ /* 0x002fea0003800000 */
[----:B------:R1:W5:Y:S02]  /*a790*/  LDG.E.LTC128B.U16 R21, desc[UR26][R8.64+0xf0] ;  /* 0x0000f01a08157981 */ /* 0x000364000c1e1520 */
.L_x_143:
[----:B------:R-:W-:Y:S05]  /*a7a0*/  BSYNC B0 ;  /* 0x0000000000007941 */ /* 0x000fea0003800000 */
.L_x_142:
        /* <DEDUP_REMOVED lines=10> */
.L_x_145:
[----:B------:R-:W-:Y:S05]  /*a850*/  BSYNC B0 ;  /* 0x0000000000007941 */ /* 0x000fea0003800000 */
.L_x_144:
[----:B012---:R-:W2:Y:S01]  /*a860*/  LDL.LU R8, [R1+0xfc] ;  /* 0x0000fc0001087983 */ /* 0x007ea20000300800 */
[----:B-----5:R-:W-:Y:S02]  /*a870*/  IMAD.U32 R3, R21, 0x10000, RZ ;  /* 0x0001000015037824 */ /* 0x020fe400078e00ff */
[----:B------:R-:W-:Y:S02]  /*a880*/  @P4 IMAD.MOV.U32 R9, RZ, RZ, R7 ;  /* 0x000000ffff094224 */ /* 0x000fe400078e0007 */
[----:B------:R-:W-:-:S04]  /*a890*/  FMUL R3, R3, UR8 ;  /* 0x0000000803037c20 */ /* 0x000fc80008400000 */
[----:B--2---:R-:W-:Y:S01]  /*a8a0*/  FFMA R3, R8, UR13, R3 ;  /* 0x0000000d08037c23 */ /* 0x004fe20008000003 */
[----:B------:R-:W-:-:S04]  /*a8b0*/  @P4 IMAD.MOV.U32 R8, RZ, RZ, R6 ;  /* 0x000000ffff084224 */ /* 0x000fc800078e0006 */
[----:B------:R-:W-:-:S04]  /*a8c0*/  F2FP.BF16.F32.PACK_AB R3, RZ, R3 ;  /* 0x00000003ff03723e */ /* 0x000fc800000010ff */
[----:B------:R-:W-:-:S05]  /*a8d0*/  PRMT R10, R3, 0x7610, R10 ;  /* 0x00007610030a7816 */ /* 0x000fca000000000a */
[----:B------:R0:W-:Y:S01]  /*a8e0*/  @P4 STG.E.U16 desc[UR26][R8.64+0xf2], R10 ;  /* 0x0000f20a08004986 */ /* 0x0001e2000c10151a */
[----:B------:R-:W-:-:S04]  /*a8f0*/  IADD3 R6, P4, R4, UR12, RZ ;  /* 0x0000000c04067c10 */ /* 0x000fc8000ff9e0ff */
[----:B------:R-:W-:Y:S02]  /*a900*/  IADD3.X R7, R5, UR14, RZ, P4, !PT ;  /* 0x0000000e05077c10 */ /* 0x000fe4000a7fe4ff */
[----:B------:R-:W-:-:S13]  /*a910*/  ISETP.GT.AND P4, PT, R0, 0x40, P5 ;  /* 0x000000400000780c */ /* 0x000fda0002f84270 */
[----:B------:R-:W2:Y:S01]  /*a920*/  @P4 LDG.E.LTC128B.U16 R21, desc[UR26][R232.64] ;  /* 0x0000001ae8154981 */ /* 0x000ea2000c1e1520 */
[----:B------:R-:W-:Y:S01]  /*a930*/  BSSY B0, `(.L_x_146) ;  /* 0x000000a000007945 */ /* 0x000fe20003800000 */
[----:B--2---:R-:W-:-:S04]  /*a940*/  IMAD.U32 R3, R21, 0x10000, RZ ;  /* 0x0001000015037824 */ /* 0x004fc800078e00ff */
[----:B------:R-:W-:-:S04]  /*a950*/  FMUL R3, R3, UR8 ;  /* 0x0000000803037c20 */ /* 0x000fc80008400000 */
[----:B------:R-:W-:-:S05]  /*a960*/  FFMA R3, R152, UR13, R3 ;  /* 0x0000000d98037c23 */ /* 0x000fca0008000003 */
[----:B------:R-:W-:-:S05]  /*a970*/  F2FP.BF16.F32.PACK_AB R3, RZ, R3 ;  /* 0x00000003ff03723e */ /* 0x000fca00000010ff */
[----:B------:R0:W-:Y:S01]  /*a980*/  @P4 STG.E.U16 desc[UR26][R6.64], R3 ;  /* 0x0000000306004986 */ /* 0x0001e2000c10151a */
[----:B------:R-:W-:-:S04]  /*a990*/  LOP3.LUT P4, RZ, R2, 0x2, RZ, 0xc0, !PT ;  /* 0x0000000202ff7812 */ /* 0x000fc8000788c0ff */
[----:B------:R-:W-:-:S13]  /*a9a0*/  ISETP.GT.AND P4, PT, R0, 0x40, P4 ;  /* 0x000000400000780c */ /* 0x000fda0002784270 */
[----:B0-----:R-:W-:Y:S05]  /*a9b0*/  @!P4 BRA `(.L_x_147) ;  /* 0x000000000004c947 */ /* 0x001fea0003800000 */
[----:B------:R0:W5:Y:S02]  /*a9c0*/  LDG.E.LTC128B.U16 R21, desc[UR26][R218.64+0x2] ;  /* 0x0000021ada157981 */ /* 0x000164000c1e1520 */
.L_x_147:
[----:B------:R-:W-:Y:S05]  /*a9d0*/  BSYNC B0 ;  /* 0x0000000000007941 */ /* 0x000fea0003800000 */
.L_x_146:
[----:B-----5:R-:W-:Y:S01]  /*a9e0*/  IMAD.U32 R3, R21, 0x10000, RZ ;  /* 0x0001000015037824 */ /* 0x020fe200078e00ff */
[----:B------:R-:W-:Y:S03]  /*a9f0*/  BSSY B0, `(.L_x_148) ;  /* 0x000000b000007945 */ /* 0x000fe60003800000 */
[----:B------:R-:W-:-:S04]  /*aa00*/  FMUL R8, R3, UR8 ;  /* 0x0000000803087c20 */ /* 0x000fc80008400000 */
[----:B------:R-:W-:-:S05]  /*aa10*/  FFMA R8, R153, UR13, R8 ;  /* 0x0000000d99087c23 */ /* 0x000fca0008000008 */
[----:B------:R-:W-:-:S04]  /*aa20*/  F2FP.BF16.F32.PACK_AB R8, RZ, R8 ;  /* 0x00000008ff08723e */ /* 0x000fc800000010ff */
[----:B------:R-:W-:-:S05]  /*aa30*/  PRMT R3, R8, 0x7610, R3 ;  /* 0x0000761008037816 */ /* 0x000fca0000000003 */
[----:B------:R1:W-:Y:S01]  /*aa40*/  @P4 STG.E.U16 desc[UR26][R6.64+0x2], R3 ;  /* 0x0000020306004986 */ /* 0x0003e2000c10151a */
[----:B------:R-:W-:-:S04]  /*aa50*/  IADD3 R8, P4, R6, UR15, RZ ;  /* 0x0000000f06087c10 */ /* 0x000fc8000ff9e0ff */
[----:B------:R-:W-:Y:S02]  /*aa60*/  IADD3.X R9, R7, UR20, RZ, P4, !PT ;  /* 0x0000001407097c10 */ /* 0x000fe4000a7fe4ff */
[----:B------:R-:W-:-:S13]  /*aa70*/  ISETP.GT.AND P4, PT, R0, 0x48, P5 ;  /* 0x000000480000780c */ /* 0x000fda0002f84270 */
[----:B-1----:R-:W-:Y:S05]  /*aa80*/  @!P4 BRA `(.L_x_149) ;  /* 0x000000000004c947 */ /* 0x002fea0003800000 */
[----:B------:R1:W5:Y:S02]  /*aa90*/  LDG.E.LTC128B.U16 R21, desc[UR26][R226.64] ;  /* 0x0000001ae2157981 */ /* 0x000364000c1e1520 */
.L_x_149:
[----:B------:R-:W-:Y:S05]  /*aaa0*/  BSYNC B0 ;  /* 0x0000000000007941 */ /* 0x000fea0003800000 */
.L_x_148:
[----:B-----5:R-:W-:Y:S01]  /*aab0*/  IMAD.U32 R3, R21, 0x10000, RZ ;  /* 0x0001000015037824 */ /* 0x020fe200078e00ff */
[----:B------:R-:W-:Y:S03]  /*aac0*/  BSSY B0, `(.L_x_150) ;  /* 0x000000b000007945 */ /* 0x000fe60003800000 */
[----:B------:R-:W-:-:S04]  /*aad0*/  FMUL R3, R3, UR8 ;  /* 0x0000000803037c20 */ /* 0x000fc80008400000 */
[----:B------:R-:W-:-:S05]  /*aae0*/  FFMA R3, R154, UR13, R3 ;  /* 0x0000000d9a037c23 */ /* 0x000fca0008000003 */
[----:B------:R-:W-:-:S05]  /*aaf0*/  F2FP.BF16.F32.PACK_AB R3, RZ, R3 ;  /* 0x00000003ff03723e */ /* 0x000fca00000010ff */
[----:B------:R2:W-:Y:S01]  /*ab00*/  @P4 STG.E.U16 desc[UR26][R8.64], R3 ;  /* 0x0000000308004986 */ /* 0x0005e2000c10151a */
[----:B------:R-:W-:-:S04]  /*ab10*/  IADD3 R10, P4, R6, UR15, RZ ;  /* 0x0000000f060a7c10 */ /* 0x000fc8000ff9e0ff */
[----:B------:R-:W-:Y:S02]  /*ab20*/  IADD3.X R11, R7, UR20, RZ, P4, !PT ;  /* 0x00000014070b7c10 */ /* 0x000fe4000a7fe4ff */
[----:B------:R-:W-:-:S04]  /*ab30*/  LOP3.LUT P4, RZ, R2, 0x2, RZ, 0xc0, !PT ;  /* 0x0000000202ff7812 */ /* 0x000fc8000788c0ff */
[----:B------:R-:W-:-:S13]  /*ab40*/  ISETP.GT.AND P4, PT, R0, 0x48, P4 ;  /* 0x000000480000780c */ /* 0x000fda0002784270 */
[----:B--2---:R-:W-:Y:S05]  /*ab50*/  @!P4 BRA `(.L_x_151) ;  /* 0x000000000004c947 */ /* 0x004fea0003800000 */
[----:B------:R2:W5:Y:S02]  /*ab60*/  LDG.E.LTC128B.U16 R21, desc[UR26][R18.64+0x2] ;  /* 0x0000021a12157981 */ /* 0x000564000c1e1520 */
.L_x_151:
[----:B------:R-:W-:Y:S05]  /*ab70*/  BSYNC B0 ;  /* 0x0000000000007941 */ /* 0x000fea0003800000 */
.L_x_150:
[----:B-----5:R-:W-:Y:S01]  /*ab80*/  IMAD.U32 R3, R21, 0x10000, RZ ;  /* 0x0001000015037824 */ /* 0x020fe200078e00ff */
[----:B------:R-:W-:Y:S03]  /*ab90*/  BSSY B0, `(.L_x_152) ;  /* 0x0000009000007945 */ /* 0x000fe60003800000 */
[----:B------:R-:W-:-:S04]  /*aba0*/  FMUL R8, R3, UR8 ;  /* 0x0000000803087c20 */ /* 0x000fc80008400000 */
[----:B------:R-:W-:-:S05]  /*abb0*/  FFMA R8, R155, UR13, R8 ;  /* 0x0000000d9b087c23 */ /* 0x000fca0008000008 */
[----:B------:R-:W-:-:S05]  /*abc0*/  F2FP.BF16.F32.PACK_AB R8, RZ, R8 ;  /* 0x00000008ff08723e */ /* 0x000fca00000010ff */
[----:B------:R3:W-:Y:S01]  /*abd0*/  @P4 STG.E.U16 desc[UR26][R10.64+0x2], R8 ;  /* 0x000002080a004986 */ /* 0x0007e2000c10151a */
[----:B------:R-:W-:-:S04]  /*abe0*/  LOP3.LUT P4, RZ, R2, 0x4, RZ, 0xc0, !PT ;  /* 0x0000000402ff7812 */ /* 0x000fc8000788c0ff */
[----:B------:R-:W-:-:S13]  /*abf0*/  ISETP.GT.AND P4, PT, R0, 0x40, P4 ;  /* 0x000000400000780c */ /* 0x000fda0002784270 */
[----:B---3--:R-:W-:Y:S05]  /*ac00*/  @!P4 BRA `(.L_x_153) ;  /* 0x000000000004c947 */ /* 0x008fea0003800000 */
[----:B------:R3:W5:Y:S02]  /*ac10*/  LDG.E.LTC128B.U16 R21, desc[UR26][R218.64+0x10] ;  /* 0x0000101ada157981 */ /* 0x000764000c1e1520 */
.L_x_153:
[----:B------:R-:W-:Y:S05]  /*ac20*/  BSYNC B0 ;  /* 0x0000000000007941 */ /* 0x000fea0003800000 */
.L_x_152:
        /* <DEDUP_REMOVED lines=8> */
[----:B----4-:R-:W-:Y:S05]  /*acb0*/  @!P4 BRA `(.L_x_155) ;  /* 0x000000000004c947 */ /* 0x010fea0003800000 */
[----:B------:R4:W5:Y:S02]  /*acc0*/  LDG.E.LTC128B.U16 R21, desc[UR26][R218.64+0x12] ;  /* 0x0000121ada157981 */ /* 0x000964000c1e1520 */
.L_x_155:
[----:B------:R-:W-:Y:S05]  /*acd0*/  BSYNC B0 ;  /* 0x0000000000007941 */ /* 0x000fea0003800000 */
.L_x_154:
        /* <DEDUP_REMOVED lines=10> */
.L_x_157:
[----:B------:R-:W-:Y:S05]  /*ad80*/  BSYNC B0 ;  /* 0x0000000000007941 */ /* 0x000fea0003800000 */
.L_x_156:
[----:B-----5:R-:W-:Y:S01]  /*ad90*/  SHF.L.U32 R3, R21, 0x10, RZ ;  /* 0x0000001015037819 */ /* 0x020fe200000006ff */
[----:B------:R-:W-:Y:S04]  /*ada0*/  BSSY B0, `(.L_x_158) ;  /* 0x0000009000007945 */ /* 0x000fe80003800000 */
        /* <DEDUP_REMOVED lines=8> */
.L_x_159:
[----:B------:R-:W-:Y:S05]  /*ae30*/  BSYNC B0 ;  /* 0x0000000000007941 */ /* 0x000fea0003800000 */
.L_x_158:
[----:B-----5:R-:W-:Y:S01]  /*ae40*/  IMAD.U32 R3, R21, 0x10000, RZ ;  /* 0x0001000015037824 */ /* 0x020fe200078e00ff */
[----:B------:R-:W-:Y:S01]  /*ae50*/  BSSY B0, `(.L_x_160) ;  /* 0x000000c000007945 */ /* 0x000fe20003800000 */
[----:B------:R-:W-:Y:S02]  /*ae60*/  @P4 IMAD.MOV.U32 R9, RZ, RZ, R13 ;  /* 0x000000ffff094224 */ /* 0x000fe400078e000d */
[----:B------:R-:W-:-:S04]  /*ae70*/  FMUL R8, R3, UR8 ;  /* 0x0000000803087c20 */ /* 0x000fc80008400000 */
[----:B------:R-:W-:-:S05]  /*ae80*/  FFMA R8, R159, UR13, R8 ;  /* 0x0000000d9f087c23 */ /* 0x000fca0008000008 */
[----:B------:R-:W-:-:S04]  /*ae90*/  F2FP.BF16.F32.PACK_AB R8, RZ, R8 ;  /* 0x00000008ff08723e */ /* 0x000fc800000010ff */
[----:B------:R-:W-:Y:S01]  /*aea0*/  PRMT R3, R8, 0x7610, R3 ;  /* 0x0000761008037816 */ /* 0x000fe20000000003 */
[----:B------:R-:W-:-:S05]  /*aeb0*/  @P4 IMAD.MOV.U32 R8, RZ, RZ, R12 ;  /* 0x000000ffff084224 */ /* 0x000fca00078e000c */
[----:B------:R0:W-:Y:S01]  /*aec0*/  @P4 STG.E.U16 desc[UR26][R8.64+0x12], R3 ;  /* 0x0000120308004986 */ /* 0x0001e2000c10151a */
[----:B------:R-:W-:-:S04]  /*aed0*/  LOP3.LUT P4, RZ, R2, 0x10, RZ, 0xc0, !PT ;  /* 0x0000001002ff7812 */ /* 0x000fc8000788c0ff */
[----:B------:R-:W-:-:S13]  /*aee0*/  ISETP.GT.AND P4, PT, R0, 0x40, P4 ;  /* 0x000000400000780c */ /* 0x000fda0002784270 */
[----:B0-----:R-:W-:Y:S05]  /*aef0*/  @!P4 BRA `(.L_x_161) ;  /* 0x000000000004c947 */ /* 0x001fea0003800000 */
[----:B------:R0:W5:Y:S02]  /*af00*/  LDG.E.LTC128B.U16 R21, desc[UR26][R218.64+0x20] ;  /* 0x0000201ada157981 */ /* 0x000164000c1e1520 */
.L_x_161:
[----:B------:R-:W-:Y:S05]  /*af10*/  BSYNC B0 ;  /* 0x0000000000007941 */ /* 0x000fea0003800000 */
.L_x_160:
        /* <DEDUP_REMOVED lines=10> */
.L_x_163:
[----:B------:R-:W-:Y:S05]  /*afc0*/  BSYNC B0 ;  /* 0x0000000000007941 */ /* 0x000fea0003800000 */
.L_x_162:
        /* <DEDUP_REMOVED lines=10> */
.L_x_165:
[----:B------:R-:W-:Y:S05]  /*b070*/  BSYNC B0 ;  /* 0x0000000000007941 */ /* 0x000fea0003800000 */
.L_x_164:
[----:B-----5:R-:W-:Y:S01]  /*b080*/  IMAD.U32 R3, R21, 0x10000, RZ ;  /* 0x0001000015037824 */ /* 0x020fe200078e00ff */
[----:B------:R-:W-:Y:S01]  /*b090*/  BSSY B0, `(.L_x_166) ;  /* 0x000000b000007945 */ /* 0x000fe20003800000 */
[----:B------:R-:W-:Y:S02]  /*b0a0*/  @P4 IMAD.MOV.U32 R8, RZ, RZ, R12 ;  /* 0x000000ffff084224 */ /* 0x000fe400078e000c */
[----:B------:R-:W-:Y:S01]  /*b0b0*/  FMUL R3, R3, UR8 ;  /* 0x0000000803037c20 */ /* 0x000fe20008400000 */
[----:B------:R-:W-:-:S03]  /*b0c0*/  @P4 IMAD.MOV.U32 R9, RZ, RZ, R13 ;  /* 0x000000ffff094224 */ /* 0x000fc600078e000d */
[----:B------:R-:W-:-:S05]  /*b0d0*/  FFMA R3, R162, UR13, R3 ;  /* 0x0000000da2037c23 */ /* 0x000fca0008000003 */
[----:B------:R-:W-:-:S05]  /*b0e0*/  F2FP.BF16.F32.PACK_AB R3, RZ, R3 ;  /* 0x00000003ff03723e */ /* 0x000fca00000010ff */
[----:B------:R0:W-:Y:S01]  /*b0f0*/  @P4 STG.E.U16 desc[UR26][R8.64+0x20], R3 ;  /* 0x0000200308004986 */ /* 0x0001e2000c10151a */
[----:B------:R-:W-:-:S04]  /*b100*/  LOP3.LUT P4, RZ, R2, 0x400000, RZ, 0xc0, !PT ;  /* 0x0040000002ff7812 */ /* 0x000fc8000788c0ff */
[----:B------:R-:W-:-:S13]  /*b110*/  ISETP.GT.AND P4, PT, R0, 0x48, P4 ;  /* 0x000000480000780c */ /* 0x000fda0002784270 */
[----:B0-----:R-:W-:Y:S05]  /*b120*/  @!P4 BRA `(.L_x_167) ;  /* 0x000000000004c947 */ /* 0x001fea0003800000 */
[----:B------:R0:W5:Y:S02]  /*b130*/  LDG.E.LTC128B.U16 R21, desc[UR26][R18.64+0x22] ;  /* 0x0000221a12157981 */ /* 0x000164000c1e1520 */
.L_x_167:
[----:B------:R-:W-:Y:S05]  /*b140*/  BSYNC B0 ;  /* 0x0000000000007941 */ /* 0x000fea0003800000 */
.L_x_166:
        /* <DEDUP_REMOVED lines=13> */
.L_x_169:
[----:B------:R-:W-:Y:S05]  /*b220*/  BSYNC B0 ;  /* 0x0000000000007941 */ /* 0x000fea0003800000 */
.L_x_168:
        /* <DEDUP_REMOVED lines=10> */
.L_x_171:
[----:B------:R-:W-:Y:S05]  /*b2d0*/  BSYNC B0 ;  /* 0x0000000000007941 */ /* 0x000fea0003800000 */
.L_x_170:
        /* <DEDUP_REMOVED lines=10> */
.L_x_173:
[----:B------:R-:W-:Y:S05]  /*b380*/  BSYNC B0 ;  /* 0x0000000000007941 */ /* 0x000fea0003800000 */
.L_x_172:
        /* <DEDUP_REMOVED lines=12> */
.L_x_175:
[----:B------:R-:W-:Y:S05]  /*b450*/  BSYNC B0 ;  /* 0x0000000000007941 */ /* 0x000fea0003800000 */
.L_x_174:
        /* <DEDUP_REMOVED lines=13> */
.L_x_177:
[----:B------:R-:W-:Y:S05]  /*b530*/  BSYNC B0 ;  /* 0x0000000000007941 */ /* 0x000fea0003800000 */
.L_x_176:
        /* <DEDUP_REMOVED lines=10> */
.L_x_179:
[----:B------:R-:W-:Y:S05]  /*b5e0*/  BSYNC B0 ;  /* 0x0000000000007941 */ /* 0x000fea0003800000 */
.L_x_178:
        /* <DEDUP_REMOVED lines=10> */
.L_x_181:
[----:B------:R-:W-:Y:S05]  /*b690*/  BSYNC B0 ;  /* 0x0000000000007941 */ /* 0x000fea0003800000 */
.L_x_180:
        /* <DEDUP_REMOVED lines=12> */
.L_x_183:
[----:B------:R-:W-:Y:S05]  /*b760*/  BSYNC B0 ;  /* 0x0000000000007941 */ /* 0x000fea0003800000 */
.L_x_182:
        /* <DEDUP_REMOVED lines=13> */
.L_x_185:
[----:B------:R-:W-:Y:S05]  /*b840*/  BSYNC B0 ;  /* 0x0000000000007941 */ /* 0x000fea0003800000 */
.L_x_184:
        /* <DEDUP_REMOVED lines=10> */
.L_x_187:
[----:B------:R-:W-:Y:S05]  /*b8f0*/  BSYNC B0 ;  /* 0x0000000000007941 */ /* 0x000fea0003800000 */
.L_x_186:
        /* <DEDUP_REMOVED lines=10> */
.L_x_189:
[----:B------:R-:W-:Y:S05]  /*b9a0*/  BSYNC B0 ;  /* 0x0000000000007941 */ /* 0x000fea0003800000 */
.L_x_188:
        /* <DEDUP_REMOVED lines=12> */
.L_x_191:
[----:B------:R-:W-:Y:S05]  /*ba70*/  BSYNC B0 ;  /* 0x0000000000007941 */ /* 0x000fea0003800000 */
.L_x_190:
[----:B-----5:R-:W-:Y:S01]  /*ba80*/  IMAD.U32 R3, R21, 0x10000, RZ ;  /* 0x0001000015037824 */ /* 0x020fe200078e00ff */
[----:B------:R-:W-:Y:S01]  /*ba90*/  @P4 MOV R9, R13 ;  /* 0x0000000d00094202 */ /* 0x000fe20000000f00 */
[----:B------:R-:W-:Y:S02]  /*baa0*/  BSSY B0, `(.L_x_192) ;  /* 0x000000b000007945 */ /* 0x000fe40003800000 */
        /* <DEDUP_REMOVED lines=10> */
.L_x_193:
[----:B------:R-:W-:Y:S05]  /*bb50*/  BSYNC B0 ;  /* 0x0000000000007941 */ /* 0x000fea0003800000 */
.L_x_192:
        /* <DEDUP_REMOVED lines=10> */
.L_x_195:
[----:B------:R-:W-:Y:S05]  /*bc00*/  BSYNC B0 ;  /* 0x0000000000007941 */ /* 0x000fea0003800000 */
.L_x_194:
        /* <DEDUP_REMOVED lines=10> */
.L_x_197:
[----:B------:R-:W-:Y:S05]  /*bcb0*/  BSYNC B0 ;  /* 0x0000000000007941 */ /* 0x000fea0003800000 */
.L_x_196:
        /* <DEDUP_REMOVED lines=12> */
.L_x_199:
[----:B------:R-:W-:Y:S05]  /*bd80*/  BSYNC B0 ;  /* 0x0000000000007941 */ /* 0x000fea0003800000 */
.L_x_198:
        /* <DEDUP_REMOVED lines=13> */
.L_x_201:
[----:B------:R-:W-:Y:S05]  /*be60*/  BSYNC B0 ;  /* 0x0000000000007941 */ /* 0x000fea0003800000 */
.L_x_200:
        /* <DEDUP_REMOVED lines=10> */
.L_x_203:
[----:B------:R-:W-:Y:S05]  /*bf10*/  BSYNC B0 ;  /* 0x0000000000007941 */ /* 0x000fea0003800000 */
.L_x_202:
        /* <DEDUP_REMOVED lines=10> */
.L_x_205:
[----:B------:R-:W-:Y:S05]  /*bfc0*/  BSYNC B0 ;  /* 0x0000000000007941 */ /* 0x000fea0003800000 */
.L_x_204:
        /* <DEDUP_REMOVED lines=12> */
.L_x_207:
[----:B------:R-:W-:Y:S05]  /*c090*/  BSYNC B0 ;  /* 0x0000000000007941 */ /* 0x000fea0003800000 */
.L_x_206:
        /* <DEDUP_REMOVED lines=13> */
.L_x_209:
[----:B------:R-:W-:Y:S05]  /*c170*/  BSYNC B0 ;  /* 0x0000000000007941 */ /* 0x000fea0003800000 */
.L_x_208:
        /* <DEDUP_REMOVED lines=10> */
.L_x_211:
[----:B------:R-:W-:Y:S05]  /*c220*/  BSYNC B0 ;  /* 0x0000000000007941 */ /* 0x000fea0003800000 */
.L_x_210:
        /* <DEDUP_REMOVED lines=10> */
.L_x_213:
[----:B------:R-:W-:Y:S05]  /*c2d0*/  BSYNC B0 ;  /* 0x0000000000007941 */ /* 0x000fea0003800000 */
.L_x_212:
        /* <DEDUP_REMOVED lines=12> */
.L_x_215:
[----:B------:R-:W-:Y:S05]  /*c3a0*/  BSYNC B0 ;  /* 0x0000000000007941 */ /* 0x000fea0003800000 */
.L_x_214:
        /* <DEDUP_REMOVED lines=13> */
.L_x_217:
[----:B------:R-:W-:Y:S05]  /*c480*/  BSYNC B0 ;  /* 0x0000000000007941 */ /* 0x000fea0003800000 */
.L_x_216:
        /* <DEDUP_REMOVED lines=10> */
.L_x_219:
[----:B------:R-:W-:Y:S05]  /*c530*/  BSYNC B0 ;  /* 0x0000000000007941 */ /* 0x000fea0003800000 */
.L_x_218:
        /* <DEDUP_REMOVED lines=10> */
.L_x_221:
[----:B------:R-:W-:Y:S05]  /*c5e0*/  BSYNC B0 ;  /* 0x0000000000007941 */ /* 0x000fea0003800000 */
.L_x_220:
        /* <DEDUP_REMOVED lines=12> */
.L_x_223:
[----:B------:R-:W-:Y:S05]  /*c6b0*/  BSYNC B0 ;  /* 0x0000000000007941 */ /* 0x000fea0003800000 */
.L_x_222:
        /* <DEDUP_REMOVED lines=13> */
.L_x_225:
[----:B------:R-:W-:Y:S05]  /*c790*/  BSYNC B0 ;  /* 0x0000000000007941 */ /* 0x000fea0003800000 */
.L_x_224:
        /* <DEDUP_REMOVED lines=10> */
.L_x_227:
[----:B------:R-:W-:Y:S05]  /*c840*/  BSYNC B0 ;  /* 0x0000000000007941 */ /* 0x000fea0003800000 */
.L_x_226:
        /* <DEDUP_REMOVED lines=10> */
.L_x_229:
[----:B------:R-:W-:Y:S05]  /*c8f0*/  BSYNC B0 ;  /* 0x0000000000007941 */ /* 0x000fea0003800000 */
.L_x_228:
[----:B-----5:R-:W-:Y:S01]  /*c900*/  SHF.L.U32 R3, R21, 0x10, RZ ;  /* 0x0000001015037819 */ /* 0x020fe200000006ff */
[----:B------:R-:W-:Y:S01]  /*c910*/  @P4 IMAD.MOV.U32 R8, RZ, RZ, R12 ;  /* 0x000000ffff084224 */ /* 0x000fe200078e000c */
[----:B------:R-:W-:Y:S01]  /*c920*/  BSSY B0, `(.L_x_230) ;  /* 0x000000a000007945 */ /* 0x000fe20003800000 */
[----:B------:R-:W-:Y:S02]  /*c930*/  @P4 IMAD.MOV.U32 R9, RZ, RZ, R13 ;  /* 0x000000ffff094224 */ /* 0x000fe400078e000d */
        /* <DEDUP_REMOVED lines=8> */
.L_x_231:
[----:B------:R-:W-:Y:S05]  /*c9c0*/  BSYNC B0 ;  /* 0x0000000000007941 */ /* 0x000fea0003800000 */
.L_x_230:
        /* <DEDUP_REMOVED lines=13> */
.L_x_233:
[----:B------:R-:W-:Y:S05]  /*caa0*/  BSYNC B0 ;  /* 0x0000000000007941 */ /* 0x000fea0003800000 */
.L_x_232:
        /* <DEDUP_REMOVED lines=10> */
.L_x_235:
[----:B------:R-:W-:Y:S05]  /*cb50*/  BSYNC B0 ;  /* 0x0000000000007941 */ /* 0x000fea0003800000 */
.L_x_234:
        /* <DEDUP_REMOVED lines=10> */
.L_x_237:
[----:B------:R-:W-:Y:S05]  /*cc00*/  BSYNC B0 ;  /* 0x0000000000007941 */ /* 0x000fea0003800000 */
.L_x_236:
        /* <DEDUP_REMOVED lines=12> */
.L_x_239:
[----:B------:R-:W-:Y:S05]  /*ccd0*/  BSYNC B0 ;  /* 0x0000000000007941 */ /* 0x000fea0003800000 */
.L_x_238:
        /* <DEDUP_REMOVED lines=13> */
.L_x_241:
[----:B------:R-:W-:Y:S05]  /*cdb0*/  BSYNC B0 ;  /* 0x0000000000007941 */ /* 0x000fea0003800000 */
.L_x_240:
        /* <DEDUP_REMOVED lines=10> */
.L_x_243:
[----:B------:R-:W-:Y:S05]  /*ce60*/  BSYNC B0 ;  /* 0x0000000000007941 */ /* 0x000fea0003800000 */
.L_x_242:
        /* <DEDUP_REMOVED lines=10> */
.L_x_245:
[----:B------:R-:W-:Y:S05]  /*cf10*/  BSYNC B0 ;  /* 0x0000000000007941 */ /* 0x000fea0003800000 */
.L_x_244:
        /* <DEDUP_REMOVED lines=12> */
.L_x_247:
[----:B------:R-:W-:Y:S05]  /*cfe0*/  BSYNC B0 ;  /* 0x0000000000007941 */ /* 0x000fea0003800000 */
.L_x_246:
        /* <DEDUP_REMOVED lines=13> */
.L_x_249:
[----:B------:R-:W-:Y:S05]  /*d0c0*/  BSYNC B0 ;  /* 0x0000000000007941 */ /* 0x000fea0003800000 */
.L_x_248:
[----:B-----5:R-:W-:Y:S01]  /*d0d0*/  IMAD.U32 R3, R21, 0x10000, RZ ;  /* 0x0001000015037824 */ /* 0x020fe200078e00ff */
[----:B------:R-:W-:Y:S03]  /*d0e0*/  BSSY B0, `(.L_x_250) ;  /* 0x0000008000007945 */ /* 0x000fe60003800000 */
[----:B------:R-:W-:-:S04]  /*d0f0*/  FMUL R3, R3, UR8 ;  /* 0x0000000803037c20 */ /* 0x000fc80008400000 */
[----:B------:R-:W-:-:S05]  /*d100*/  FFMA R3, R204, UR13, R3 ;  /* 0x0000000dcc037c23 */ /* 0x000fca0008000003 */
[----:B------:R-:W-:-:S05]  /*d110*/  F2FP.BF16.F32.PACK_AB R3, RZ, R3 ;  /* 0x00000003ff03723e */ /* 0x000fca00000010ff */
[----:B------:R0:W-:Y:S01]  /*d120*/  @P4 STG.E.U16 desc[UR26][R6.64+0xd0], R3 ;  /* 0x0000d00306004986 */ /* 0x0001e2000c10151a */
[----:B------:R-:W-:-:S13]  /*d130*/  ISETP.GT.AND P4, PT, R0, 0x40, P6 ;  /* 0x000000400000780c */ /* 0x000fda0003784270 */
[----:B0-----:R-:W-:Y:S05]  /*d140*/  @!P4 BRA `(.L_x_251) ;  /* 0x000000000004c947 */ /* 0x001fea0003800000 */
[----:B------:R0:W5:Y:S02]  /*d150*/  LDG.E.LTC128B.U16 R21, desc[UR26][R218.64+0xd2] ;  /* 0x0000d21ada157981 */ /* 0x000164000c1e1520 */
.L_x_251:
[----:B------:R-:W-:Y:S05]  /*d160*/  BSYNC B0 ;  /* 0x0000000000007941 */ /* 0x000fea0003800000 */
.L_x_250:
        /* <DEDUP_REMOVED lines=10> */
.L_x_253:
[----:B------:R-:W-:Y:S05]  /*d210*/  BSYNC B0 ;  /* 0x0000000000007941 */ /* 0x000fea0003800000 */
.L_x_252:
        /* <DEDUP_REMOVED lines=8> */
[----:B------:R-:W-:-:S13]  /*d2a0*/  ISETP.GT.AND P4, PT, R0, 0x48, P6 ;  /* 0x000000480000780c */ /* 0x000fda0003784270 */
[----:B0-----:R-:W-:Y:S05]  /*d2b0*/  @!P4 BRA `(.L_x_255) ;  /* 0x000000000004c947 */ /* 0x001fea0003800000 */
[----:B------:R0:W5:Y:S02]  /*d2c0*/  LDG.E.LTC128B.U16 R21, desc[UR26][R18.64+0xd2] ;  /* 0x0000d21a12157981 */ /* 0x000164000c1e1520 */
.L_x_255:
[----:B------:R-:W-:Y:S05]  /*d2d0*/  BSYNC B0 ;  /* 0x0000000000007941 */ /* 0x000fea0003800000 */
.L_x_254:
        /* <DEDUP_REMOVED lines=9> */
[----:B------:R-:W-:-:S13]  /*d370*/  ISETP.GT.AND P4, PT, R0, 0x40, P3 ;  /* 0x000000400000780c */ /* 0x000fda0001f84270 */
[----:B0-----:R-:W-:Y:S05]  /*d380*/  @!P4 BRA `(.L_x_257) ;  /* 0x000000000004c947 */ /* 0x001fea0003800000 */
[----:B------:R0:W5:Y:S02]  /*d390*/  LDG.E.LTC128B.U16 R21, desc[UR26][R218.64+0xe0] ;  /* 0x0000e01ada157981 */ /* 0x000164000c1e1520 */
.L_x_257:
[----:B------:R-:W-:Y:S05]  /*d3a0*/  BSYNC B0 ;  /* 0x0000000000007941 */ /* 0x000fea0003800000 */
.L_x_256:
        /* <DEDUP_REMOVED lines=9> */
.L_x_259:
[----:B------:R-:W-:Y:S05]  /*d440*/  BSYNC B0 ;  /* 0x0000000000007941 */ /* 0x000fea0003800000 */
.L_x_258:
        /* <DEDUP_REMOVED lines=9> */
.L_x_261:
[----:B------:R-:W-:Y:S05]  /*d4e0*/  BSYNC B0 ;  /* 0x0000000000007941 */ /* 0x000fea0003800000 */
.L_x_260:
        /* <DEDUP_REMOVED lines=11> */
.L_x_263:
[----:B------:R-:W-:Y:S05]  /*d5a0*/  BSYNC B0 ;  /* 0x0000000000007941 */ /* 0x000fea0003800000 */
.L_x_262:
[----:B-----5:R-:W-:Y:S01]  /*d5b0*/  SHF.L.U32 R3, R21, 0x10, RZ ;  /* 0x0000001015037819 */ /* 0x020fe200000006ff */
[----:B------:R-:W-:Y:S01]  /*d5c0*/  @P4 IMAD.MOV.U32 R9, RZ, RZ, R13 ;  /* 0x000000ffff094224 */ /* 0x000fe200078e000d */
[----:B------:R-:W-:Y:S03]  /*d5d0*/  BSSY B0, `(.L_x_264) ;  /* 0x000000a000007945 */ /* 0x000fe60003800000 */
        /* <DEDUP_REMOVED lines=9> */
.L_x_265:
[----:B------:R-:W-:Y:S05]  /*d670*/  BSYNC B0 ;  /* 0x0000000000007941 */ /* 0x000fea0003800000 */
.L_x_264:
        /* <DEDUP_REMOVED lines=9> */
.L_x_267:
[----:B------:R-:W-:Y:S05]  /*d710*/  BSYNC B0 ;  /* 0x0000000000007941 */ /* 0x000fea0003800000 */
.L_x_266:
        /* <DEDUP_REMOVED lines=9> */
.L_x_269:
[----:B------:R-:W-:Y:S05]  /*d7b0*/  BSYNC B0 ;  /* 0x0000000000007941 */ /* 0x000fea0003800000 */
.L_x_268:
        /* <DEDUP_REMOVED lines=11> */
.L_x_271:
[----:B------:R-:W-:Y:S05]  /*d870*/  BSYNC B0 ;  /* 0x0000000000007941 */ /* 0x000fea0003800000 */
.L_x_270:
[----:B-----5:R-:W-:-:S04]  /*d880*/  IMAD.U32 R3, R21, 0x10000, RZ ;  /* 0x0001000015037824 */ /* 0x020fc800078e00ff */
[----:B------:R-:W-:-:S04]  /*d890*/  FMUL R6, R3, UR8 ;  /* 0x0000000803067c20 */ /* 0x000fc80008400000 */
[----:B------:R-:W-:-:S05]  /*d8a0*/  FFMA R6, R215, UR13, R6 ;  /* 0x0000000dd7067c23 */ /* 0x000fca0008000006 */
[----:B------:R-:W-:-:S04]  /*d8b0*/  F2FP.BF16.F32.PACK_AB R6, RZ, R6 ;  /* 0x00000006ff06723e */ /* 0x000fc800000010ff */
[----:B------:R-:W-:-:S05]  /*d8c0*/  PRMT R7, R6, 0x7610, R7 ;  /* 0x0000761006077816 */ /* 0x000fca0000000007 */
[----:B------:R1:W-:Y:S01]  /*d8d0*/  @P4 STG.E.U16 desc[UR26][R12.64+0xf2], R7 ;  /* 0x0000f2070c004986 */ /* 0x0003e2000c10151a */
[----:B------:R-:W-:-:S04]  /*d8e0*/  IADD3 R6, P4, R4, UR10, RZ ;  /* 0x0000000a04067c10 */ /* 0x000fc8000ff9e0ff */
[----:B-1----:R-:W-:Y:S02]  /*d8f0*/  IADD3.X R7, R5, UR11, RZ, P4, !PT ;  /* 0x0000000b05077c10 */ /* 0x002fe4000a7fe4ff */
        /* <DEDUP_REMOVED lines=10> */
[----:B-1----:R-:W-:Y:S05]  /*d9a0*/  @!P4 BRA `(.L_x_273) ;  /* 0x000000000004c947 */ /* 0x002fea0003800000 */
[----:B------:R1:W5:Y:S02]  /*d9b0*/  LDG.E.LTC128B.U16 R21, desc[UR26][R220.64+0x2] ;  /* 0x0000021adc157981 */ /* 0x000364000c1e1520 */
.L_x_273:
[----:B------:R-:W-:Y:S05]  /*d9c0*/  BSYNC B0 ;  /* 0x0000000000007941 */ /* 0x000fea0003800000 */
.L_x_272:
        /* <DEDUP_REMOVED lines=10> */
[----:B--2---:R-:W-:Y:S05]  /*da70*/  @!P4 BRA `(.L_x_275) ;  /* 0x000000000004c947 */ /* 0x004fea0003800000 */
[----:B------:R2:W5:Y:S02]  /*da80*/  LDG.E.LTC128B.U16 R21, desc[UR26][R224.64] ;  /* 0x0000001ae0157981 */ /* 0x000564000c1e1520 */
.L_x_275:
[----:B------:R-:W-:Y:S05]  /*da90*/  BSYNC B0 ;  /* 0x0000000000007941 */ /* 0x000fea0003800000 */
.L_x_274:
        /* <DEDUP_REMOVED lines=10> */
[----:B0-----:R-:W-:Y:S05]  /*db40*/  @!P4 BRA `(.L_x_277) ;  /* 0x000000000004c947 */ /* 0x001fea0003800000 */
[----:B------:R0:W5:Y:S02]  /*db50*/  LDG.E.LTC128B.U16 R21, desc[UR26][R22.64+0x2] ;  /* 0x0000021a16157981 */ /* 0x000164000c1e1520 */
.L_x_277:
[----:B------:R-:W-:Y:S05]  /*db60*/  BSYNC B0 ;  /* 0x0000000000007941 */ /* 0x000fea0003800000 */
.L_x_276:
        /* <DEDUP_REMOVED lines=10> */
.L_x_279:
[----:B------:R-:W-:Y:S05]  /*dc10*/  BSYNC B0 ;  /* 0x0000000000007941 */ /* 0x000fea0003800000 */
.L_x_278:
        /* <DEDUP_REMOVED lines=10> */
.L_x_281:
[----:B------:R-:W-:Y:S05]  /*dcc0*/  BSYNC B0 ;  /* 0x0000000000007941 */ /* 0x000fea0003800000 */
.L_x_280:
        /* <DEDUP_REMOVED lines=10> */
.L_x_283:
[----:B------:R-:W-:Y:S05]  /*dd70*/  BSYNC B0 ;  /* 0x0000000000007941 */ /* 0x000fea0003800000 */
.L_x_282:
        /* <DEDUP_REMOVED lines=10> */
.L_x_285:
[----:B------:R-:W-:Y:S05]  /*de20*/  BSYNC B0 ;  /* 0x0000000000007941 */ /* 0x000fea0003800000 */
.L_x_284:
        /* <DEDUP_REMOVED lines=13> */
.L_x_287:
[----:B------:R-:W-:Y:S05]  /*df00*/  BSYNC B0 ;  /* 0x0000000000007941 */ /* 0x000fea0003800000 */
.L_x_286:
        /* <DEDUP_REMOVED lines=10> */
.L_x_289:
[----:B------:R-:W-:Y:S05]  /*dfb0*/  BSYNC B0 ;  /* 0x0000000000007941 */ /* 0x000fea0003800000 */
.L_x_288:
        /* <DEDUP_REMOVED lines=10> */
.L_x_291:
[----:B------:R-:W-:Y:S05]  /*e060*/  BSYNC B0 ;  /* 0x0000000000007941 */ /* 0x000fea0003800000 */
.L_x_290:
        /* <DEDUP_REMOVED lines=12> */
.L_x_293:
[----:B------:R-:W-:Y:S05]  /*e130*/  BSYNC B0 ;  /* 0x0000000000007941 */ /* 0x000fea0003800000 */
.L_x_292:
        /* <DEDUP_REMOVED lines=13> */
.L_x_295:
[----:B------:R-:W-:Y:S05]  /*e210*/  BSYNC B0 ;  /* 0x0000000000007941 */ /* 0x000fea0003800000 */
.L_x_294:
        /* <DEDUP_REMOVED lines=10> */
.L_x_297:
[----:B------:R-:W-:Y:S05]  /*e2c0*/  BSYNC B0 ;  /* 0x0000000000007941 */ /* 0x000fea0003800000 */
.L_x_296:
        /* <DEDUP_REMOVED lines=10> */
.L_x_299:
[----:B------:R-:W-:Y:S05]  /*e370*/  BSYNC B0 ;  /* 0x0000000000007941 */ /* 0x000fea0003800000 */
.L_x_298:
        /* <DEDUP_REMOVED lines=12> */
.L_x_301:
[----:B------:R-:W-:Y:S05]  /*e440*/  BSYNC B0 ;  /* 0x0000000000007941 */ /* 0x000fea0003800000 */
.L_x_300:
        /* <DEDUP_REMOVED lines=13> */
.L_x_303:
[----:B------:R-:W-:Y:S05]  /*e520*/  BSYNC B0 ;  /* 0x0000000000007941 */ /* 0x000fea0003800000 */
.L_x_302:
        /* <DEDUP_REMOVED lines=10> */
.L_x_305:
[----:B------:R-:W-:Y:S05]  /*e5d0*/  BSYNC B0 ;  /* 0x0000000000007941 */ /* 0x000fea0003800000 */
.L_x_304:
        /* <DEDUP_REMOVED lines=10> */
.L_x_307:
[----:B------:R-:W-:Y:S05]  /*e680*/  BSYNC B0 ;  /* 0x0000000000007941 */ /* 0x000fea0003800000 */
.L_x_306:
        /* <DEDUP_REMOVED lines=12> */
.L_x_309:
[----:B------:R-:W-:Y:S05]  /*e750*/  BSYNC B0 ;  /* 0x0000000000007941 */ /* 0x000fea0003800000 */
.L_x_308:
        /* <DEDUP_REMOVED lines=13> */
.L_x_311:
[----:B------:R-:W-:Y:S05]  /*e830*/  BSYNC B0 ;  /* 0x0000000000007941 */ /* 0x000fea0003800000 */
.L_x_310:
        /* <DEDUP_REMOVED lines=10> */
.L_x_313:
[----:B------:R-:W-:Y:S05]  /*e8e0*/  BSYNC B0 ;  /* 0x0000000000007941 */ /* 0x000fea0003800000 */
.L_x_312:
        /* <DEDUP_REMOVED lines=10> */
.L_x_315:
[----:B------:R-:W-:Y:S05]  /*e990*/  BSYNC B0 ;  /* 0x0000000000007941 */ /* 0x000fea0003800000 */
.L_x_314:
        /* <DEDUP_REMOVED lines=12> */
.L_x_317:
[----:B------:R-:W-:Y:S05]  /*ea60*/  BSYNC B0 ;  /* 0x0000000000007941 */ /* 0x000fea0003800000 */
.L_x_316:
        /* <DEDUP_REMOVED lines=13> */
.L_x_319:
[----:B------:R-:W-:Y:S05]  /*eb40*/  BSYNC B0 ;  /* 0x0000000000007941 */ /* 0x000fea0003800000 */
.L_x_318:
        /* <DEDUP_REMOVED lines=10> */
.L_x_321:
[----:B------:R-:W-:Y:S05]  /*ebf0*/  BSYNC B0 ;  /* 0x0000000000007941 */ /* 0x000fea0003800000 */
.L_x_320:
        /* <DEDUP_REMOVED lines=10> */
.L_x_323:
[----:B------:R-:W-:Y:S05]  /*eca0*/  BSYNC B0 ;  /* 0x0000000000007941 */ /* 0x000fea0003800000 */
.L_x_322:
        /* <DEDUP_REMOVED lines=12> */
.L_x_325:
[----:B------:R-:W-:Y:S05]  /*ed70*/  BSYNC B0 ;  /* 0x0000000000007941 */ /* 0x000fea0003800000 */
.L_x_324:
        /* <DEDUP_REMOVED lines=13> */
.L_x_327:
[----:B------:R-:W-:Y:S05]  /*ee50*/  BSYNC B0 ;  /* 0x0000000000007941 */ /* 0x000fea0003800000 */
.L_x_326:
        /* <DEDUP_REMOVED lines=10> */
.L_x_329:
[----:B------:R-:W-:Y:S05]  /*ef00*/  BSYNC B0 ;  /* 0x0000000000007941 */ /* 0x000fea0003800000 */
.L_x_328:
        /* <DEDUP_REMOVED lines=10> */
.L_x_331:
[----:B------:R-:W-:Y:S05]  /*efb0*/  BSYNC B0 ;  /* 0x0000000000007941 */ /* 0x000fea0003800000 */
.L_x_330:
        /* <DEDUP_REMOVED lines=12> */
.L_x_333:
[----:B------:R-:W-:Y:S05]  /*f080*/  BSYNC B0 ;  /* 0x0000000000007941 */ /* 0x000fea0003800000 */
.L_x_332:
        /* <DEDUP_REMOVED lines=13> */
.L_x_335:
[----:B------:R-:W-:Y:S05]  /*f160*/  BSYNC B0 ;  /* 0x0000000000007941 */ /* 0x000fea0003800000 */
.L_x_334:
        /* <DEDUP_REMOVED lines=10> */
.L_x_337:
[----:B------:R-:W-:Y:S05]  /*f210*/  BSYNC B0 ;  /* 0x0000000000007941 */ /* 0x000fea0003800000 */
.L_x_336:
        /* <DEDUP_REMOVED lines=10> */
.L_x_339:
[----:B------:R-:W-:Y:S05]  /*f2c0*/  BSYNC B0 ;  /* 0x0000000000007941 */ /* 0x000fea0003800000 */
.L_x_338:
[----:B-----5:R-:W-:Y:S01]  /*f2d0*/  IMAD.U32 R3, R21, 0x10000, RZ ;  /* 0x0001000015037824 */ /* 0x020fe200078e00ff */
[----:B------:R-:W-:Y:S01]  /*f2e0*/  IADD3 R8, R4, UR15, R20 ;  /* 0x0000000f04087c10 */ /* 0x000fe2000fffe014 */
[----:B------:R-:W-:Y:S01]  /*f2f0*/  BSSY B0, `(.L_x_340) ;  /* 0x000000a000007945 */ /* 0x000fe20003800000 */
[----:B------:R-:W-:Y:S01]  /*f300*/  @P4 MOV R9, R15 ;  /* 0x0000000f00094202 */ /* 0x000fe20000000f00 */
        /* <DEDUP_REMOVED lines=8> */
.L_x_341:
[----:B------:R-:W-:Y:S05]  /*f390*/  BSYNC B0 ;  /* 0x0000000000007941 */ /* 0x000fea0003800000 */
.L_x_340:
[----:B-----5:R-:W-:Y:S01]  /*f3a0*/  IMAD.U32 R3, R21, 0x10000, RZ ;  /* 0x0001000015037824 */ /* 0x020fe200078e00ff */
[----:B------:R-:W-:Y:S01]  /*f3b0*/  BSSY B0, `(.L_x_342) ;  /* 0x000000b000007945 */ /* 0x000fe20003800000 */
[----:B------:R-:W-:Y:S02]  /*f3c0*/  @P4 IMAD.MOV.U32 R9, RZ, RZ, R15 ;  /* 0x000000ffff094224 */ /* 0x000fe400078e000f */
[----:B------:R-:W-:-:S04]  /*f3d0*/  FMUL R8, R3, UR8 ;  /* 0x0000000803087c20 */ /* 0x000fc80008400000 */
[----:B------:R-:W-:-:S05]  /*f3e0*/  FFMA R8, R123, UR13, R8 ;  /* 0x0000000d7b087c23 */ /* 0x000fca0008000008 */
[----:B------:R-:W-:Y:S02]  /*f3f0*/  F2FP.BF16.F32.PACK_AB R3, RZ, R8 ;  /* 0x00000008ff03723e */ /* 0x000fe400000010ff */
[----:B------:R-:W-:-:S05]  /*f400*/  IADD3 R8, R4, UR15, R20 ;  /* 0x0000000f04087c10 */ /* 0x000fca000fffe014 */
[----:B------:R0:W-:Y:S01]  /*f410*/  @P4 STG.E.U16 desc[UR26][R8.64+0x82], R3 ;  /* 0x0000820308004986 */ /* 0x0001e2000c10151a */
[----:B------:R-:W-:-:S04]  /*f420*/  LOP3.LUT P4, RZ, R2, 0x2000, RZ, 0xc0, !PT ;  /* 0x0000200002ff7812 */ /* 0x000fc8000788c0ff */
[----:B------:R-:W-:-:S13]  /*f430*/  ISETP.GT.AND P4, PT, R0, 0x80, P4 ;  /* 0x000000800000780c */ /* 0x000fda0002784270 */
[----:B0-----:R-:W-:Y:S05]  /*f440*/  @!P4 BRA `(.L_x_343) ;  /* 0x000000000004c947 */ /* 0x001fea0003800000 */
[----:B------:R0:W5:Y:S02]  /*f450*/  LDG.E.LTC128B.U16 R21, desc[UR26][R220.64+0x90] ;  /* 0x0000901adc157981 */ /* 0x000164000c1e1520 */
.L_x_343:
[----:B------:R-:W-:Y:S05]  /*f460*/  BSYNC B0 ;  /* 0x0000000000007941 */ /* 0x000fea0003800000 */
.L_x_342:
        /* <DEDUP_REMOVED lines=10> */
.L_x_345:
[----:B------:R-:W-:Y:S05]  /*f510*/  BSYNC B0 ;  /* 0x0000000000007941 */ /* 0x000fea0003800000 */
.L_x_344:
        /* <DEDUP_REMOVED lines=10> */
.L_x_347:
[----:B------:R-:W-:Y:S05]  /*f5c0*/  BSYNC B0 ;  /* 0x0000000000007941 */ /* 0x000fea0003800000 */
.L_x_346:
[----:B-----5:R-:W-:Y:S01]  /*f5d0*/  IMAD.U32 R3, R21, 0x10000, RZ ;  /* 0x0001000015037824 */ /* 0x020fe200078e00ff */
[----:B------:R-:W-:Y:S01]  /*f5e0*/  IADD3 R8, R4, UR15, R20 ;  /* 0x0000000f04087c10 */ /* 0x000fe2000fffe014 */
[----:B------:R-:W-:Y:S01]  /*f5f0*/  @P4 IMAD.MOV.U32 R9, RZ, RZ, R15 ;  /* 0x000000ffff094224 */ /* 0x000fe200078e000f */
[----:B------:R-:W-:Y:S01]  /*f600*/  BSSY B0, `(.L_x_348) ;  /* 0x0000009000007945 */ /* 0x000fe20003800000 */
        /* <DEDUP_REMOVED lines=8> */
.L_x_349:
[----:B------:R-:W-:Y:S05]  /*f690*/  BSYNC B0 ;  /* 0x0000000000007941 */ /* 0x000fea0003800000 */
.L_x_348:
        /* <DEDUP_REMOVED lines=12> */
.L_x_351:
[----:B------:R-:W-:Y:S05]  /*f760*/  BSYNC B0 ;  /* 0x0000000000007941 */ /* 0x000fea0003800000 */
.L_x_350:
        /* <DEDUP_REMOVED lines=10> */
.L_x_353:
[----:B------:R-:W-:Y:S05]  /*f810*/  BSYNC B0 ;  /* 0x0000000000007941 */ /* 0x000fea0003800000 */
.L_x_352:
        /* <DEDUP_REMOVED lines=10> */
.L_x_355:
[----:B------:R-:W-:Y:S05]  /*f8c0*/  BSYNC B0 ;  /* 0x0000000000007941 */ /* 0x000fea0003800000 */
.L_x_354:
        /* <DEDUP_REMOVED lines=12> */
.L_x_357:
[----:B------:R-:W-:Y:S05]  /*f990*/  BSYNC B0 ;  /* 0x0000000000007941 */ /* 0x000fea0003800000 */
.L_x_356:
        /* <DEDUP_REMOVED lines=12> */
.L_x_359:
[----:B------:R-:W-:Y:S05]  /*fa60*/  BSYNC B0 ;  /* 0x0000000000007941 */ /* 0x000fea0003800000 */
.L_x_358:
        /* <DEDUP_REMOVED lines=10> */
.L_x_361:
[----:B------:R-:W-:Y:S05]  /*fb10*/  BSYNC B0 ;  /* 0x0000000000007941 */ /* 0x000fea0003800000 */
.L_x_360:
        /* <DEDUP_REMOVED lines=10> */
.L_x_363:
[----:B------:R-:W-:Y:S05]  /*fbc0*/  BSYNC B0 ;  /* 0x0000000000007941 */ /* 0x000fea0003800000 */
.L_x_362:
        /* <DEDUP_REMOVED lines=12> */
.L_x_365:
[----:B------:R-:W-:Y:S05]  /*fc90*/  BSYNC B0 ;  /* 0x0000000000007941 */ /* 0x000fea0003800000 */
.L_x_364:
        /* <DEDUP_REMOVED lines=12> */
.L_x_367:
[----:B------:R-:W-:Y:S05]  /*fd60*/  BSYNC B0 ;  /* 0x0000000000007941 */ /* 0x000fea0003800000 */
.L_x_366:
        /* <DEDUP_REMOVED lines=10> */
.L_x_369:
[----:B------:R-:W-:Y:S05]  /*fe10*/  BSYNC B0 ;  /* 0x0000000000007941 */ /* 0x000fea0003800000 */
.L_x_368:
        /* <DEDUP_REMOVED lines=10> */
.L_x_371:
[----:B------:R-:W-:Y:S05]  /*fec0*/  BSYNC B0 ;  /* 0x0000000000007941 */ /* 0x000fea0003800000 */
.L_x_370:
        /* <DEDUP_REMOVED lines=12> */
.L_x_373:
[----:B------:R-:W-:Y:S05]  /*ff90*/  BSYNC B0 ;  /* 0x0000000000007941 */ /* 0x000fea0003800000 */
.L_x_372:
        /* <DEDUP_REMOVED lines=12> */
.L_x_375:
[----:B------:R-:W-:Y:S05]  /*10060*/  BSYNC B0 ;  /* 0x0000000000007941 */ /* 0x000fea0003800000 */
.L_x_374:
        /* <DEDUP_REMOVED lines=9> */
.L_x_377:
[----:B------:R-:W-:Y:S05]  /*10100*/  BSYNC B0 ;  /* 0x0000000000007941 */ /* 0x000fea0003800000 */
.L_x_376:
        /* <DEDUP_REMOVED lines=10> */
.L_x_379:
[----:B------:R-:W-:Y:S05]  /*101b0*/  BSYNC B0 ;  /* 0x0000000000007941 */ /* 0x000fea0003800000 */
.L_x_378:
        /* <DEDUP_REMOVED lines=8> */
[----:B------:R-:W-:-:S13]  /*10240*/  ISETP.GT.AND P4, PT, R0, 0x88, P6 ;  /* 0x000000880000780c */ /* 0x000fda0003784270 */
[----:B0-----:R-:W-:Y:S05]  /*10250*/  @!P4 BRA `(.L_x_381) ;  /* 0x000000000004c947 */ /* 0x001fea0003800000 */
[----:B------:R0:W5:Y:S02]  /*10260*/  LDG.E.LTC128B.U16 R21, desc[UR26][R22.64+0xd2] ;  /* 0x0000d21a16157981 */ /* 0x000164000c1e1520 */
.L_x_381:
[----:B------:R-:W-:Y:S05]  /*10270*/  BSYNC B0 ;  /* 0x0000000000007941 */ /* 0x000fea0003800000 */
.L_x_380:
        /* <DEDUP_REMOVED lines=8> */
[----:B------:R-:W-:-:S13]  /*10300*/  ISETP.GT.AND P4, PT, R0, 0x80, P3 ;  /* 0x000000800000780c */ /* 0x000fda0001f84270 */
[----:B0-----:R-:W-:Y:S05]  /*10310*/  @!P4 BRA `(.L_x_383) ;  /* 0x000000000004c947 */ /* 0x001fea0003800000 */
[----:B------:R0:W5:Y:S02]  /*10320*/  LDG.E.LTC128B.U16 R21, desc[UR26][R220.64+0xe0] ;  /* 0x0000e01adc157981 */ /* 0x000164000c1e1520 */
.L_x_383:
[----:B------:R-:W-:Y:S05]  /*10330*/  BSYNC B0 ;  /* 0x0000000000007941 */ /* 0x000fea0003800000 */
.L_x_382:
        /* <DEDUP_REMOVED lines=9> */
.L_x_385:
[----:B------:R-:W-:Y:S05]  /*103d0*/  BSYNC B0 ;  /* 0x0000000000007941 */ /* 0x000fea0003800000 */
.L_x_384:
        /* <DEDUP_REMOVED lines=9> */
.L_x_387:
[----:B------:R-:W-:Y:S05]  /*10470*/  BSYNC B0 ;  /* 0x0000000000007941 */ /* 0x000fea0003800000 */
.L_x_386:
[----:B-----5:R-:W-:Y:S01]  /*10480*/  SHF.L.U32 R3, R21, 0x10, RZ ;  /* 0x0000001015037819 */ /* 0x020fe200000006ff */
[----:B------:R-:W-:Y:S01]  /*10490*/  @P4 IMAD.MOV.U32 R9, RZ, RZ, R15 ;  /* 0x000000ffff094224 */ /* 0x000fe200078e000f */
[----:B------:R-:W-:Y:S01]  /*104a0*/  IADD3 R8, R4, UR15, R20 ;  /* 0x0000000f04087c10 */ /* 0x000fe2000fffe014 */
[----:B------:R-:W-:Y:S02]  /*104b0*/  BSSY B0, `(.L_x_388) ;  /* 0x0000008000007945 */ /* 0x000fe40003800000 */
[----:B------:R-:W-:-:S04]  /*104c0*/  FMUL R3, R3, UR8 ;  /* 0x0000000803037c20 */ /* 0x000fc80008400000 */
[----:B------:R-:W-:-:S05]  /*104d0*/  FFMA R3, R146, UR13, R3 ;  /* 0x0000000d92037c23 */ /* 0x000fca0008000003 */
[----:B------:R-:W-:-:S05]  /*104e0*/  F2FP.BF16.F32.PACK_AB R3, RZ, R3 ;  /* 0x00000003ff03723e */ /* 0x000fca00000010ff */
[----:B------:R0:W-:Y:S01]  /*104f0*/  @P4 STG.E.U16 desc[UR26][R8.64+0xe0], R3 ;  /* 0x0000e00308004986 */ /* 0x0001e2000c10151a */
[----:B------:R-:W-:-:S13]  /*10500*/  ISETP.GT.AND P4, PT, R0, 0x88, P2 ;  /* 0x000000880000780c */ /* 0x000fda0001784270 */
[----:B0-----:R-:W-:Y:S05]  /*10510*/  @!P4 BRA `(.L_x_389) ;  /* 0x000000000004c947 */ /* 0x001fea0003800000 */
[----:B------:R0:W5:Y:S02]  /*10520*/  LDG.E.LTC128B.U16 R21, desc[UR26][R22.64+0xe2] ;  /* 0x0000e21a16157981 */ /* 0x000164000c1e1520 */
.L_x_389:
[----:B------:R-:W-:Y:S05]  /*10530*/  BSYNC B0 ;  /* 0x0000000000007941 */ /* 0x000fea0003800000 */
.L_x_388:
        /* <DEDUP_REMOVED lines=11> */
.L_x_391:
[----:B------:R-:W-:Y:S05]  /*105f0*/  BSYNC B0 ;  /* 0x0000000000007941 */ /* 0x000fea0003800000 */
.L_x_390:
        /* <DEDUP_REMOVED lines=9> */
.L_x_393:
[----:B------:R-:W-:Y:S05]  /*10690*/  BSYNC B0 ;  /* 0x0000000000007941 */ /* 0x000fea0003800000 */
.L_x_392:
        /* <DEDUP_REMOVED lines=9> */
.L_x_395:
[----:B------:R-:W-:Y:S05]  /*10730*/  BSYNC B0 ;  /* 0x0000000000007941 */ /* 0x000fea0003800000 */
.L_x_394:
        /* <DEDUP_REMOVED lines=11> */
.L_x_397:
[----:B------:R-:W-:Y:S05]  /*107f0*/  BSYNC B0 ;  /* 0x0000000000007941 */ /* 0x000fea0003800000 */
.L_x_396:
[----:B-----5:R-:W-:Y:S01]  /*10800*/  IMAD.U32 R3, R21, 0x10000, RZ ;  /* 0x0001000015037824 */ /* 0x020fe200078e00ff */
[----:B------:R-:W-:-:S03]  /*10810*/  IADD3 R14, R4, UR15, R20 ;  /* 0x0000000f040e7c10 */ /* 0x000fc6000fffe014 */
[----:B------:R-:W-:-:S04]  /*10820*/  FMUL R6, R3, UR8 ;  /* 0x0000000803067c20 */ /* 0x000fc80008400000 */
[----:B------:R-:W-:-:S05]  /*10830*/  FFMA R6, R151, UR13, R6 ;  /* 0x0000000d97067c23 */ /* 0x000fca0008000006 */
[----:B------:R-:W-:-:S05]  /*10840*/  F2FP.BF16.F32.PACK_AB R6, RZ, R6 ;  /* 0x00000006ff06723e */ /* 0x000fca00000010ff */
[----:B------:R1:W-:Y:S01]  /*10850*/  @P4 STG.E.U16 desc[UR26][R14.64+0xf2], R6 ;  /* 0x0000f2060e004986 */ /* 0x0003e2000c10151a */
[----:B------:R-:W-:-:S13]  /*10860*/  ISETP.GT.AND P4, PT, R0, 0xc0, P5 ;  /* 0x000000c00000780c */ /* 0x000fda0002f84270 */
[----:B------:R-:W2:Y:S01]  /*10870*/  @P4 LDG.E.LTC128B.U16 R21, desc[UR26][R228.64] ;  /* 0x0000001ae4154981 */ /* 0x000ea2000c1e1520 */
[----:B------:R-:W-:Y:S01]  /*10880*/  IMAD.U32 R7, RZ, RZ, UR16 ;  /* 0x00000010ff077e24 */ /* 0x000fe2000f8e00ff */
[----:B------:R-:W-:Y:S01]  /*10890*/  UIMAD UR10, UR17, 0x180, URZ ;  /* 0x00000180110a78a4 */ /* 0x000fe2000f8e023f */
[----:B------:R-:W-:Y:S02]  /*108a0*/  BSSY B0, `(.L_x_398) ;  /* 0x000000d000007945 */ /* 0x000fe40003800000 */
[----:B------:R-:W-:-:S04]  /*108b0*/  IMAD.WIDE.U32 R4, R7, 0x180, R4 ;  /* 0x0000018007047825 */ /* 0x000fc800078e0004 */
[----:B------:R-:W-:Y:S02]  /*108c0*/  VIADD R7, R5, UR10 ;  /* 0x0000000a05077c36 */ /* 0x000fe40008000000 */
[----:B-1----:R-:W-:Y:S02]  /*108d0*/  @P4 IMAD.MOV.U32 R6, RZ, RZ, R4 ;  /* 0x000000ffff064224 */ /* 0x002fe400078e0004 */
        /* <DEDUP_REMOVED lines=9> */
.L_x_399:
[----:B------:R-:W-:Y:S05]  /*10970*/  BSYNC B0 ;  /* 0x0000000000007941 */ /* 0x000fea0003800000 */
.L_x_398:
[----:B-----5:R-:W-:Y:S01]  /*10980*/  IMAD.U32 R3, R21, 0x10000, RZ ;  /* 0x0001000015037824 */ /* 0x020fe200078e00ff */
[----:B------:R-:W-:Y:S01]  /*10990*/  ISETP.GT.AND P5, PT, R0, 0xc8, P5 ;  /* 0x000000c80000780c */ /* 0x000fe20002fa4270 */
[----:B------:R-:W-:Y:S01]  /*109a0*/  @P4 IMAD.MOV.U32 R12, RZ, RZ, R4 ;  /* 0x000000ffff0c4224 */ /* 0x000fe200078e0004 */
[----:B------:R-:W-:Y:S01]  /*109b0*/  BSSY B0, `(.L_x_400) ;  /* 0x000000e000007945 */ /* 0x000fe20003800000 */
[----:B------:R-:W-:Y:S01]  /*109c0*/  FMUL R6, R3, UR8 ;  /* 0x0000000803067c20 */ /* 0x000fe20008400000 */
[----:B------:R-:W-:Y:S02]  /*109d0*/  @P4 IMAD.MOV.U32 R13, RZ, RZ, R7 ;  /* 0x000000ffff0d4224 */ /* 0x000fe400078e0007 */
[----:B------:R-:W-:Y:S02]  /*109e0*/  VIADD R9, R5, UR10 ;  /* 0x0000000a05097c36 */ /* 0x000fe40008000000 */
[----:B------:R-:W-:-:S05]  /*109f0*/  FFMA R6, R25, UR13, R6 ;  /* 0x0000000d19067c23 */ /* 0x000fca0008000006 */
[----:B------:R-:W-:-:S04]  /*10a00*/  F2FP.BF16.F32.PACK_AB R6, RZ, R6 ;  /* 0x00000006ff06723e */ /* 0x000fc800000010ff */
[----:B------:R-:W-:-:S05]  /*10a10*/  PRMT R3, R6, 0x7610, R3 ;  /* 0x0000761006037816 */ /* 0x000fca0000000003 */
[----:B------:R2:W-:Y:S01]  /*10a20*/  @P4 STG.E.U16 desc[UR26][R12.64+0x2], R3 ;  /* 0x000002030c004986 */ /* 0x0005e2000c10151a */
[----:B------:R-:W-:-:S04]  /*10a30*/  IADD3 R10, P4, R4, UR15, RZ ;  /* 0x0000000f040a7c10 */ /* 0x000fc8000ff9e0ff */
[----:B------:R-:W-:Y:S02]  /*10a40*/  IADD3.X R11, R7, UR20, RZ, P4, !PT ;  /* 0x00000014070b7c10 */ /* 0x000fe4000a7fe4ff */
[----:B------:R-:W-:-:S04]  /*10a50*/  IADD3 R6, P4, R4, UR15, RZ ;  /* 0x0000000f04067c10 */ /* 0x000fc8000ff9e0ff */
[----:B------:R-:W-:Y:S01]  /*10a60*/  IADD3.X R7, R9, UR20, RZ, P4, !PT ;  /* 0x0000001409077c10 */ /* 0x000fe2000a7fe4ff */
[----:B--2---:R-:W-:Y:S08]  /*10a70*/  @!P5 BRA `(.L_x_401) ;  /* 0x000000000004d947 */ /* 0x004ff00003800000 */
[----:B------:R2:W5:Y:S02]  /*10a80*/  LDG.E.LTC128B.U16 R21, desc[UR26][R16.64] ;  /* 0x0000001a10157981 */ /* 0x000564000c1e1520 */
.L_x_401:
[----:B------:R-:W-:Y:S05]  /*10a90*/  BSYNC B0 ;  /* 0x0000000000007941 */ /* 0x000fea0003800000 */
.L_x_400:
[----:B-----5:R-:W-:Y:S01]  /*10aa0*/  IMAD.U32 R3, R21, 0x10000, RZ ;  /* 0x0001000015037824 */ /* 0x020fe200078e00ff */
[----:B------:R-:W-:Y:S01]  /*10ab0*/  LOP3.LUT P4, RZ, R2, 0x2, RZ, 0xc0, !PT ;  /* 0x0000000202ff7812 */ /* 0x000fe2000788c0ff */
[----:B------:R-:W-:Y:S02]  /*10ac0*/  BSSY B0, `(.L_x_402) ;  /* 0x0000008000007945 */ /* 0x000fe40003800000 */
[----:B------:R-:W-:Y:S01]  /*10ad0*/  FMUL R3, R3, UR8 ;  /* 0x0000000803037c20 */ /* 0x000fe20008400000 */
[----:B------:R-:W-:-:S03]  /*10ae0*/  ISETP.GT.AND P4, PT, R0, 0xc8, P4 ;  /* 0x000000c80000780c */ /* 0x000fc60002784270 */
[----:B------:R-:W-:-:S05]  /*10af0*/  FFMA R3, R26, UR13, R3 ;  /* 0x0000000d1a037c23 */ /* 0x000fca0008000003 */
[----:B------:R-:W-:-:S05]  /*10b00*/  F2FP.BF16.F32.PACK_AB R3, RZ, R3 ;  /* 0x00000003ff03723e */ /* 0x000fca00000010ff */
[----:B------:R0:W-:Y:S01]  /*10b10*/  @P5 STG.E.U16 desc[UR26][R10.64], R3 ;  /* 0x000000030a005986 */ /* 0x0001e2000c10151a */
[----:B------:R-:W-:Y:S05]  /*10b20*/  @!P4 BRA `(.L_x_403) ;  /* 0x000000000004c947 */ /* 0x000fea0003800000 */
[----:B------:R0:W5:Y:S02]  /*10b30*/  LDG.E.LTC128B.U16 R21, desc[UR26][R216.64+0x2] ;  /* 0x0000021ad8157981 */ /* 0x000164000c1e1520 */
.L_x_403:
[----:B------:R-:W-:Y:S05]  /*10b40*/  BSYNC B0 ;  /* 0x0000000000007941 */ /* 0x000fea0003800000 */
.L_x_402:
[----:B0----5:R-:W-:Y:S01]  /*10b50*/  IMAD.U32 R3, R21, 0x10000, RZ ;  /* 0x0001000015037824 */ /* 0x021fe200078e00ff */
[----:B------:R-:W-:Y:S01]  /*10b60*/  LOP3.LUT P5, RZ, R2, 0x4, RZ, 0xc0, !PT ;  /* 0x0000000402ff7812 */ /* 0x000fe200078ac0ff */
[----:B------:R-:W-:Y:S02]  /*10b70*/  BSSY B0, `(.L_x_404) ;  /* 0x0000009000007945 */ /* 0x000fe40003800000 */
[----:B------:R-:W-:-:S04]  /*10b80*/  FMUL R10, R3, UR8 ;  /* 0x00000008030a7c20 */ /* 0x000fc80008400000 */
[----:B------:R-:W-:-:S05]  /*10b90*/  FFMA R10, R27, UR13, R10 ;  /* 0x0000000d1b0a7c23 */ /* 0x000fca000800000a */
[----:B------:R-:W-:Y:S01]  /*10ba0*/  F2FP.BF16.F32.PACK_AB R3, RZ, R10 ;  /* 0x0000000aff03723e */ /* 0x000fe200000010ff */
[----:B------:R-:W-:-:S05]  /*10bb0*/  VIADD R10, R4, UR15 ;  /* 0x0000000f040a7c36 */ /* 0x000fca0008000000 */
[----:B------:R0:W-:Y:S01]  /*10bc0*/  @P4 STG.E.U16 desc[UR26][R10.64+0x2], R3 ;  /* 0x000002030a004986 */ /* 0x0001e2000c10151a */
[----:B------:R-:W-:-:S13]  /*10bd0*/  ISETP.GT.AND P4, PT, R0, 0xc0, P5 ;  /* 0x000000c00000780c */ /* 0x000fda0002f84270 */
[----:B0-----:R-:W-:Y:S05]  /*10be0*/  @!P4 BRA `(.L_x_405) ;  /* 0x000000000004c947 */ /* 0x001fea0003800000 */
[----:B------:R0:W5:Y:S02]  /*10bf0*/  LDG.E.LTC128B.U16 R21, desc[UR26][R222.64+0x10] ;  /* 0x0000101ade157981 */ /* 0x000164000c1e1520 */
.L_x_405:
[----:B------:R-:W-:Y:S05]  /*10c00*/  BSYNC B0 ;  /* 0x0000000000007941 */ /* 0x000fea0003800000 */
.L_x_404:
[----:B-----5:R-:W-:Y:S01]  /*10c10*/  IMAD.U32 R3, R21, 0x10000, RZ ;  /* 0x0001000015037824 */ /* 0x020fe200078e00ff */
[----:B------:R-:W-:Y:S01]  /*10c20*/  LOP3.LUT P5, RZ, R2, 0x8, RZ, 0xc0, !PT ;  /* 0x0000000802ff7812 */ /* 0x000fe200078ac0ff */
        /* <DEDUP_REMOVED lines=9> */
.L_x_407:
[----:B------:R-:W-:Y:S05]  /*10cc0*/  BSYNC B0 ;  /* 0x0000000000007941 */ /* 0x000fea0003800000 */
.L_x_406:
        /* <DEDUP_REMOVED lines=13> */
.L_x_409:
[----:B------:R-:W-:Y:S05]  /*10da0*/  BSYNC B0 ;  /* 0x0000000000007941 */ /* 0x000fea0003800000 */
.L_x_408:
        /* <DEDUP_REMOVED lines=9> */
.L_x_411:
[----:B------:R-:W-:Y:S05]  /*10e40*/  BSYNC B0 ;  /* 0x0000000000007941 */ /* 0x000fea0003800000 */
.L_x_410:
[----:B-----5:R-:W-:Y:S01]  /*10e50*/  IMAD.U32 R3, R21, 0x10000, RZ ;  /* 0x0001000015037824 */ /* 0x020fe200078e00ff */
[----:B------:R-:W-:Y:S01]  /*10e60*/  LOP3.LUT P5, RZ, R2, 0x10, RZ, 0xc0, !PT ;  /* 0x0000001002ff7812 */ /* 0x000fe200078ac0ff */
[----:B------:R-:W-:Y:S01]  /*10e70*/  @P4 IMAD.MOV.U32 R11, RZ, RZ, R7 ;  /* 0x000000ffff0b4224 */ /* 0x000fe200078e0007 */
[----:B------:R-:W-:Y:S01]  /*10e80*/  BSSY B0, `(.L_x_412) ;  /* 0x0000009000007945 */ /* 0x000fe20003800000 */
        /* <DEDUP_REMOVED lines=8> */
.L_x_413:
[----:B------:R-:W-:Y:S05]  /*10f10*/  BSYNC B0 ;  /* 0x0000000000007941 */ /* 0x000fea0003800000 */
.L_x_412:
[----:B-----5:R-:W-:Y:S01]  /*10f20*/  IMAD.U32 R3, R21, 0x10000, RZ ;  /* 0x0001000015037824 */ /* 0x020fe200078e00ff */
[----:B------:R-:W-:Y:S01]  /*10f30*/  LOP3.LUT P5, RZ, R2, 0x400000, RZ, 0xc0, !PT ;  /* 0x0040000002ff7812 */ /* 0x000fe200078ac0ff */
[----:B------:R-:W-:Y:S01]  /*10f40*/  @P4 IMAD.MOV.U32 R10, RZ, RZ, R4 ;  /* 0x000000ffff0a4224 */ /* 0x000fe200078e0004 */
[----:B------:R-:W-:Y:S01]  /*10f50*/  BSSY B0, `(.L_x_414) ;  /* 0x0000009000007945 */ /* 0x000fe20003800000 */
        /* <DEDUP_REMOVED lines=8> */
.L_x_415:
[----:B------:R-:W-:Y:S05]  /*10fe0*/  BSYNC B0 ;  /* 0x0000000000007941 */ /* 0x000fea0003800000 */
.L_x_414:
        /* <DEDUP_REMOVED lines=13> */
.L_x_417:
[----:B------:R-:W-:Y:S05]  /*110c0*/  BSYNC B0 ;  /* 0x0000000000007941 */ /* 0x000fea0003800000 */
.L_x_416:
[----:B-----5:R-:W-:Y:S01]  /*110d0*/  SHF.L.U32 R3, R21, 0x10, RZ ;  /* 0x0000001015037819 */ /* 0x020fe200000006ff */
[----:B------:R-:W-:Y:S01]  /*110e0*/  VIADD R10, R4, UR15 ;  /* 0x0000000f040a7c36 */ /* 0x000fe20008000000 */
[----:B------:R-:W-:Y:S01]  /*110f0*/  BSSY B0, `(.L_x_418) ;  /* 0x0000009000007945 */ /* 0x000fe20003800000 */
[----:B------:R-:W-:Y:S02]  /*11100*/  @P4 IMAD.MOV.U32 R11, RZ, RZ, R7 ;  /* 0x000000ffff0b4224 */ /* 0x000fe400078e0007 */
[----:B------:R-:W-:-:S04]  /*11110*/  FMUL R3, R3, UR8 ;  /* 0x0000000803037c20 */ /* 0x000fc80008400000 */
[----:B------:R-:W-:-:S05]  /*11120*/  FFMA R3, R34, UR13, R3 ;  /* 0x0000000d22037c23 */ /* 0x000fca0008000003 */
[----:B------:R-:W-:-:S05]  /*11130*/  F2FP.BF16.F32.PACK_AB R3, RZ, R3 ;  /* 0x00000003ff03723e */ /* 0x000fca00000010ff */
[----:B------:R0:W-:Y:S01]  /*11140*/  @P4 STG.E.U16 desc[UR26][R10.64+0x20], R3 ;  /* 0x000020030a004986 */ /* 0x0001e2000c10151a */
[----:B------:R-:W-:-:S13]  /*11150*/  ISETP.GT.AND P4, PT, R0, 0xc8, P5 ;  /* 0x000000c80000780c */ /* 0x000fda0002f84270 */
[----:B0-----:R-:W-:Y:S05]  /*11160*/  @!P4 BRA `(.L_x_419) ;  /* 0x000000000004c947 */ /* 0x001fea0003800000 */
[----:B------:R0:W5:Y:S02]  /*11170*/  LDG.E.LTC128B.U16 R21, desc[UR26][R216.64+0x22] ;  /* 0x0000221ad8157981 */ /* 0x000164000c1e1520 */
.L_x_419:
[----:B------:R-:W-:Y:S05]  /*11180*/  BSYNC B0 ;  /* 0x0000000000007941 */ /* 0x000fea0003800000 */
.L_x_418:
        /* <DEDUP_REMOVED lines=12> */
.L_x_421:
[----:B------:R-:W-:Y:S05]  /*11250*/  BSYNC B0 ;  /* 0x0000000000007941 */ /* 0x000fea0003800000 */
.L_x_420:
        /* <DEDUP_REMOVED lines=12> */
.L_x_423:
[----:B------:R-:W-:Y:S05]  /*11320*/  BSYNC B0 ;  /* 0x0000000000007941 */ /* 0x000fea0003800000 */
.L_x_422:
        /* <DEDUP_REMOVED lines=13> */
.L_x_425:
[----:B------:R-:W-:Y:S05]  /*11400*/  BSYNC B0 ;  /* 0x0000000000007941 */ /* 0x000fea0003800000 */
.L_x_424:
[----:B-----5:R-:W-:Y:S01]  /*11410*/  IMAD.U32 R3, R21, 0x10000, RZ ;  /* 0x0001000015037824 */ /* 0x020fe200078e00ff */
[----:B------:R-:W-:Y:S01]  /*11420*/  BSSY B0, `(.L_x_426) ;  /* 0x000000a000007945 */ /* 0x000fe20003800000 */
[----:B------:R-:W-:Y:S02]  /*11430*/  VIADD R10, R4, UR15 ;  /* 0x0000000f040a7c36 */ /* 0x000fe40008000000 */
        /* <DEDUP_REMOVED lines=8> */
.L_x_427:
[----:B------:R-:W-:Y:S05]  /*114c0*/  BSYNC B0 ;  /* 0x0000000000007941 */ /* 0x000fea0003800000 */
.L_x_426:
        /* <DEDUP_REMOVED lines=12> */
.L_x_429:
[----:B------:R-:W-:Y:S05]  /*11590*/  BSYNC B0 ;  /* 0x0000000000007941 */ /* 0x000fea0003800000 */
.L_x_428:
        /* <DEDUP_REMOVED lines=12> */
.L_x_431:
[----:B------:R-:W-:Y:S05]  /*11660*/  BSYNC B0 ;  /* 0x0000000000007941 */ /* 0x000fea0003800000 */
.L_x_430:
        /* <DEDUP_REMOVED lines=13> */
.L_x_433:
[----:B------:R-:W-:Y:S05]  /*11740*/  BSYNC B0 ;  /* 0x0000000000007941 */ /* 0x000fea0003800000 */
.L_x_432:
        /* <DEDUP_REMOVED lines=11> */
.L_x_435:
[----:B------:R-:W-:Y:S05]  /*11800*/  BSYNC B0 ;  /* 0x0000000000007941 */ /* 0x000fea0003800000 */
.L_x_434:
        /* <DEDUP_REMOVED lines=12> */
.L_x_437:
[----:B------:R-:W-:Y:S05]  /*118d0*/  BSYNC B0 ;  /* 0x0000000000007941 */ /* 0x000fea0003800000 */
.L_x_436:
        /* <DEDUP_REMOVED lines=12> */
.L_x_439:
[----:B------:R-:W-:Y:S05]  /*119a0*/  BSYNC B0 ;  /* 0x0000000000007941 */ /* 0x000fea0003800000 */
.L_x_438:
        /* <DEDUP_REMOVED lines=13> */
.L_x_441:
[----:B------:R-:W-:Y:S05]  /*11a80*/  BSYNC B0 ;  /* 0x0000000000007941 */ /* 0x000fea0003800000 */
.L_x_440:
        /* <DEDUP_REMOVED lines=11> */
.L_x_443:
[----:B------:R-:W-:Y:S05]  /*11b40*/  BSYNC B0 ;  /* 0x0000000000007941 */ /* 0x000fea0003800000 */
.L_x_442:
        /* <DEDUP_REMOVED lines=12> */
.L_x_445:
[----:B------:R-:W-:Y:S05]  /*11c10*/  BSYNC B0 ;  /* 0x0000000000007941 */ /* 0x000fea0003800000 */
.L_x_444:
        /* <DEDUP_REMOVED lines=12> */
.L_x_447:
[----:B------:R-:W-:Y:S05]  /*11ce0*/  BSYNC B0 ;  /* 0x0000000000007941 */ /* 0x000fea0003800000 */
.L_x_446:
        /* <DEDUP_REMOVED lines=13> */
.L_x_449:
[----:B------:R-:W-:Y:S05]  /*11dc0*/  BSYNC B0 ;  /* 0x0000000000007941 */ /* 0x000fea0003800000 */
.L_x_448:
        /* <DEDUP_REMOVED lines=11> */
.L_x_451:
[----:B------:R-:W-:Y:S05]  /*11e80*/  BSYNC B0 ;  /* 0x0000000000007941 */ /* 0x000fea0003800000 */
.L_x_450:
        /* <DEDUP_REMOVED lines=12> */
.L_x_453:
[----:B------:R-:W-:Y:S05]  /*11f50*/  BSYNC B0 ;  /* 0x0000000000007941 */ /* 0x000fea0003800000 */
.L_x_452:
        /* <DEDUP_REMOVED lines=12> */
.L_x_455:
[----:B------:R-:W-:Y:S05]  /*12020*/  BSYNC B0 ;  /* 0x0000000000007941 */ /* 0x000fea0003800000 */
.L_x_454:
        /* <DEDUP_REMOVED lines=13> */
.L_x_457:
[----:B------:R-:W-:Y:S05]  /*12100*/  BSYNC B0 ;  /* 0x0000000000007941 */ /* 0x000fea0003800000 */
.L_x_456:
        /* <DEDUP_REMOVED lines=11> */
.L_x_459:
[----:B------:R-:W-:Y:S05]  /*121c0*/  BSYNC B0 ;  /* 0x0000000000007941 */ /* 0x000fea0003800000 */
.L_x_458:
        /* <DEDUP_REMOVED lines=12> */
.L_x_461:
[----:B------:R-:W-:Y:S05]  /*12290*/  BSYNC B0 ;  /* 0x0000000000007941 */ /* 0x000fea0003800000 */
.L_x_460:
        /* <DEDUP_REMOVED lines=12> */
.L_x_463:
[----:B------:R-:W-:Y:S05]  /*12360*/  BSYNC B0 ;  /* 0x0000000000007941 */ /* 0x000fea0003800000 */
.L_x_462:
[----:B-----5:R-:W-:Y:S01]  /*12370*/  IMAD.U32 R3, R21, 0x10000, RZ ;  /* 0x0001000015037824 */ /* 0x020fe200078e00ff */
[----:B------:R-:W-:Y:S01]  /*12380*/  BSSY B0, `(.L_x_464) ;  /* 0x000000c000007945 */ /* 0x000fe20003800000 */
[----:B------:R-:W-:Y:S02]  /*12390*/  @P4 IMAD.MOV.U32 R11, RZ, RZ, R9 ;  /* 0x000000ffff0b4224 */ /* 0x000fe400078e0009 */
[----:B------:R-:W-:-:S04]  /*123a0*/  FMUL R10, R3, UR8 ;  /* 0x00000008030a7c20 */ /* 0x000fc80008400000 */
[----:B------:R-:W-:-:S05]  /*123b0*/  FFMA R10, R57, UR13, R10 ;  /* 0x0000000d390a7c23 */ /* 0x000fca000800000a */
[----:B------:R-:W-:-:S04]  /*123c0*/  F2FP.BF16.F32.PACK_AB R10, RZ, R10 ;  /* 0x0000000aff0a723e */ /* 0x000fc800000010ff */
[----:B------:R-:W-:Y:S02]  /*123d0*/  PRMT R3, R10, 0x7610, R3 ;  /* 0x000076100a037816 */ /* 0x000fe40000000003 */
[----:B------:R-:W-:-:S05]  /*123e0*/  @P4 MOV R10, R4 ;  /* 0x00000004000a4202 */ /* 0x000fca0000000f00 */
[----:B------:R0:W-:Y:S01]  /*123f0*/  @P4 STG.E.U16 desc[UR26][R10.64+0x82], R3 ;  /* 0x000082030a004986 */ /* 0x0001e2000c10151a */
[----:B------:R-:W-:-:S04]  /*12400*/  LOP3.LUT P4, RZ, R2, 0x8000, RZ, 0xc0, !PT ;  /* 0x0000800002ff7812 */ /* 0x000fc8000788c0ff */
[----:B------:R-:W-:-:S13]  /*12410*/  ISETP.GT.AND P4, PT, R0, 0xc8, P4 ;  /* 0x000000c80000780c */ /* 0x000fda0002784270 */
[----:B0-----:R-:W-:Y:S05]  /*12420*/  @!P4 BRA `(.L_x_465) ;  /* 0x000000000004c947 */ /* 0x001fea0003800000 */
[----:B------:R0:W5:Y:S02]  /*12430*/  LDG.E.LTC128B.U16 R21, desc[UR26][R216.64+0x80] ;  /* 0x0000801ad8157981 */ /* 0x000164000c1e1520 */
.L_x_465:
[----:B------:R-:W-:Y:S05]  /*12440*/  BSYNC B0 ;  /* 0x0000000000007941 */ /* 0x000fea0003800000 */
.L_x_464:
        /* <DEDUP_REMOVED lines=11> */
.L_x_467:
[----:B------:R-:W-:Y:S05]  /*12500*/  BSYNC B0 ;  /* 0x0000000000007941 */ /* 0x000fea0003800000 */
.L_x_466:
        /* <DEDUP_REMOVED lines=12> */
.L_x_469:
[----:B------:R-:W-:Y:S05]  /*125d0*/  BSYNC B0 ;  /* 0x0000000000007941 */ /* 0x000fea0003800000 */
.L_x_468:
        /* <DEDUP_REMOVED lines=12> */
.L_x_471:
[----:B------:R-:W-:Y:S05]  /*126a0*/  BSYNC B0 ;  /* 0x0000000000007941 */ /* 0x000fea0003800000 */
.L_x_470:
        /* <DEDUP_REMOVED lines=13> */
.L_x_473:
[----:B------:R-:W-:Y:S05]  /*12780*/  BSYNC B0 ;  /* 0x0000000000007941 */ /* 0x000fea0003800000 */
.L_x_472:
        /* <DEDUP_REMOVED lines=11> */
.L_x_475:
[----:B------:R-:W-:Y:S05]  /*12840*/  BSYNC B0 ;  /* 0x0000000000007941 */ /* 0x000fea0003800000 */
.L_x_474:
        /* <DEDUP_REMOVED lines=12> */
.L_x_477:
[----:B------:R-:W-:Y:S05]  /*12910*/  BSYNC B0 ;  /* 0x0000000000007941 */ /* 0x000fea0003800000 */
.L_x_476:
        /* <DEDUP_REMOVED lines=12> */
.L_x_479:
[----:B------:R-:W-:Y:S05]  /*129e0*/  BSYNC B0 ;  /* 0x0000000000007941 */ /* 0x000fea0003800000 */
.L_x_478:
        /* <DEDUP_REMOVED lines=13> */
.L_x_481:
[----:B------:R-:W-:Y:S05]  /*12ac0*/  BSYNC B0 ;  /* 0x0000000000007941 */ /* 0x000fea0003800000 */
.L_x_480:
        /* <DEDUP_REMOVED lines=11> */
.L_x_483:
[----:B------:R-:W-:Y:S05]  /*12b80*/  BSYNC B0 ;  /* 0x0000000000007941 */ /* 0x000fea0003800000 */
.L_x_482:
        /* <DEDUP_REMOVED lines=12> */
.L_x_485:
[----:B------:R-:W-:Y:S05]  /*12c50*/  BSYNC B0 ;  /* 0x0000000000007941 */ /* 0x000fea0003800000 */
.L_x_484:
        /* <DEDUP_REMOVED lines=12> */
.L_x_487:
[----:B------:R-:W-:Y:S05]  /*12d20*/  BSYNC B0 ;  /* 0x0000000000007941 */ /* 0x000fea0003800000 */
.L_x_486:
        /* <DEDUP_REMOVED lines=13> */
.L_x_489:
[----:B------:R-:W-:Y:S05]  /*12e00*/  BSYNC B0 ;  /* 0x0000000000007941 */ /* 0x000fea0003800000 */
.L_x_488:
        /* <DEDUP_REMOVED lines=11> */
.L_x_491:
[----:B------:R-:W-:Y:S05]  /*12ec0*/  BSYNC B0 ;  /* 0x0000000000007941 */ /* 0x000fea0003800000 */
.L_x_490:
        /* <DEDUP_REMOVED lines=12> */
.L_x_493:
[----:B------:R-:W-:Y:S05]  /*12f90*/  BSYNC B0 ;  /* 0x0000000000007941 */ /* 0x000fea0003800000 */
.L_x_492:
        /* <DEDUP_REMOVED lines=12> */
.L_x_495:
[----:B------:R-:W-:Y:S05]  /*13060*/  BSYNC B0 ;  /* 0x0000000000007941 */ /* 0x000fea0003800000 */
.L_x_494:
        /* <DEDUP_REMOVED lines=13> */
.L_x_497:
[----:B------:R-:W-:Y:S05]  /*13140*/  BSYNC B0 ;  /* 0x0000000000007941 */ /* 0x000fea0003800000 */
.L_x_496:
        /* <DEDUP_REMOVED lines=11> */
.L_x_499:
[----:B------:R-:W-:Y:S05]  /*13200*/  BSYNC B0 ;  /* 0x0000000000007941 */ /* 0x000fea0003800000 */
.L_x_498:
[----:B------:R-:W-:Y:S01]  /*13210*/  LOP3.LUT P5, RZ, R2, 0x20, RZ, 0xc0, !PT ;  /* 0x0000002002ff7812 */ /* 0x000fe200078ac0ff */
[----:B-----5:R-:W-:Y:S01]  /*13220*/  IMAD.U32 R2, R21, 0x10000, RZ ;  /* 0x0001000015027824 */ /* 0x020fe200078e00ff */
[----:B------:R-:W-:Y:S03]  /*13230*/  BSSY B0, `(.L_x_500) ;  /* 0x000000b000007945 */ /* 0x000fe60003800000 */
[----:B------:R-:W-:-:S04]  /*13240*/  FMUL R2, R2, UR8 ;  /* 0x0000000802027c20 */ /* 0x000fc80008400000 */
[----:B------:R-:W-:-:S05]  /*13250*/  FFMA R2, R75, UR13, R2 ;  /* 0x0000000d4b027c23 */ /* 0x000fca0008000002 */
[----:B------:R-:W-:Y:S01]  /*13260*/  F2FP.BF16.F32.PACK_AB R3, RZ, R2 ;  /* 0x00000002ff03723e */ /* 0x000fe200000010ff */
[----:B------:R-:W-:-:S03]  /*13270*/  VIADD R2, R4, UR15 ;  /* 0x0000000f04027c36 */ /* 0x000fc60008000000 */
[----:B------:R-:W-:Y:S01]  /*13280*/  PRMT R10, R3, 0x7610, R10 ;  /* 0x00007610030a7816 */ /* 0x000fe2000000000a */
[----:B------:R-:W-:-:S05]  /*13290*/  @P4 IMAD.MOV.U32 R3, RZ, RZ, R7 ;  /* 0x000000ffff034224 */ /* 0x000fca00078e0007 */
[----:B------:R0:W-:Y:S01]  /*132a0*/  @P4 STG.E.U16 desc[UR26][R2.64+0xc2], R10 ;  /* 0x0000c20a02004986 */ /* 0x0001e2000c10151a */
[----:B------:R-:W-:-:S13]  /*132b0*/  ISETP.GT.AND P4, PT, R0, 0xc0, P5 ;  /* 0x000000c00000780c */ /* 0x000fda0002f84270 */
[----:B0-----:R-:W-:Y:S05]  /*132c0*/  @!P4 BRA `(.L_x_501) ;  /* 0x000000000004c947 */ /* 0x001fea0003800000 */
[----:B------:R0:W5:Y:S02]  /*132d0*/  LDG.E.LTC128B.U16 R21, desc[UR26][R222.64+0xd0] ;  /* 0x0000d01ade157981 */ /* 0x000164000c1e1520 */
.L_x_501:
[----:B------:R-:W-:Y:S05]  /*132e0*/  BSYNC B0 ;  /* 0x0000000000007941 */ /* 0x000fea0003800000 */
.L_x_500:
[----:B-----5:R-:W-:Y:S01]  /*132f0*/  IMAD.U32 R2, R21, 0x10000, RZ ;  /* 0x0001000015027824 */ /* 0x020fe200078e00ff */
[----:B------:R-:W-:Y:S03]  /*13300*/  BSSY B0, `(.L_x_502) ;  /* 0x000000b000007945 */ /* 0x000fe60003800000 */
[----:B------:R-:W-:Y:S01]  /*13310*/  FMUL R3, R2, UR8 ;  /* 0x0000000802037c20 */ /* 0x000fe20008400000 */
[----:B------:R-:W-:-:S03]  /*13320*/  @P4 IMAD.MOV.U32 R2, RZ, RZ, R4 ;  /* 0x000000ffff024224 */ /* 0x000fc600078e0004 */
        /* <DEDUP_REMOVED lines=8> */
.L_x_503:
[----:B------:R-:W-:Y:S05]  /*133b0*/  BSYNC B0 ;  /* 0x0000000000007941 */ /* 0x000fea0003800000 */
.L_x_502:
[----:B-----5:R-:W-:Y:S01]  /*133c0*/  IMAD.U32 R2, R21, 0x10000, RZ ;  /* 0x0001000015027824 */ /* 0x020fe200078e00ff */
[----:B------:R-:W-:Y:S01]  /*133d0*/  ISETP.GT.AND P5, PT, R0, 0xc8, P5 ;  /* 0x000000c80000780c */ /* 0x000fe20002fa4270 */
[----:B------:R-:W-:Y:S01]  /*133e0*/  @P4 IMAD.MOV.U32 R3, RZ, RZ, R9 ;  /* 0x000000ffff034224 */ /* 0x000fe200078e0009 */
[----:B------:R-:W-:Y:S01]  /*133f0*/  BSSY B0, `(.L_x_504) ;  /* 0x0000009000007945 */ /* 0x000fe20003800000 */
[----:B------:R-:W-:-:S04]  /*13400*/  FMUL R2, R2, UR8 ;  /* 0x0000000802027c20 */ /* 0x000fc80008400000 */
[----:B------:R-:W-:-:S05]  /*13410*/  FFMA R2, R77, UR13, R2 ;  /* 0x0000000d4d027c23 */ /* 0x000fca0008000002 */
[----:B------:R-:W-:-:S04]  /*13420*/  F2FP.BF16.F32.PACK_AB R2, RZ, R2 ;  /* 0x00000002ff02723e */ /* 0x000fc800000010ff */
[----:B------:R-:W-:Y:S01]  /*13430*/  PRMT R10, R2, 0x7610, R10 ;  /* 0x00007610020a7816 */ /* 0x000fe2000000000a */
[----:B------:R-:W-:-:S05]  /*13440*/  @P4 IMAD.MOV.U32 R2, RZ, RZ, R4 ;  /* 0x000000ffff024224 */ /* 0x000fca00078e0004 */
[----:B------:R0:W-:Y:S01]  /*13450*/  @P4 STG.E.U16 desc[UR26][R2.64+0xd2], R10 ;  /* 0x0000d20a02004986 */ /* 0x0001e2000c10151a */
[----:B------:R-:W-:Y:S05]  /*13460*/  @!P5 BRA `(.L_x_505) ;  /* 0x000000000004d947 */ /* 0x000fea0003800000 */
[----:B------:R0:W5:Y:S02]  /*13470*/  LDG.E.LTC128B.U16 R21, desc[UR26][R216.64+0xd0] ;  /* 0x0000d01ad8157981 */ /* 0x000164000c1e1520 */
.L_x_505:
[----:B------:R-:W-:Y:S05]  /*13480*/  BSYNC B0 ;  /* 0x0000000000007941 */ /* 0x000fea0003800000 */
.L_x_504:
[----:B0----5:R-:W-:Y:S01]  /*13490*/  IMAD.U32 R2, R21, 0x10000, RZ ;  /* 0x0001000015027824 */ /* 0x021fe200078e00ff */
[----:B------:R-:W-:Y:S01]  /*134a0*/  ISETP.GT.AND P4, PT, R0, 0xc8, P6 ;  /* 0x000000c80000780c */ /* 0x000fe20003784270 */
[----:B------:R-:W-:Y:S02]  /*134b0*/  BSSY B0, `(.L_x_506) ;  /* 0x000000a000007945 */ /* 0x000fe40003800000 */
[----:B------:R-:W-:Y:S01]  /*134c0*/  FMUL R3, R2, UR8 ;  /* 0x0000000802037c20 */ /* 0x000fe20008400000 */
[----:B------:R-:W-:-:S03]  /*134d0*/  VIADD R2, R4, UR15 ;  /* 0x0000000f04027c36 */ /* 0x000fc60008000000 */
[----:B------:R-:W-:-:S05]  /*134e0*/  FFMA R3, R78, UR13, R3 ;  /* 0x0000000d4e037c23 */ /* 0x000fca0008000003 */
[----:B------:R-:W-:-:S04]  /*134f0*/  F2FP.BF16.F32.PACK_AB R3, RZ, R3 ;  /* 0x00000003ff03723e */ /* 0x000fc800000010ff */
[----:B------:R-:W-:Y:S01]  /*13500*/  PRMT R10, R3, 0x7610, R10 ;  /* 0x00007610030a7816 */ /* 0x000fe2000000000a */
[----:B------:R-:W-:-:S05]  /*13510*/  @P5 IMAD.MOV.U32 R3, RZ, RZ, R7 ;  /* 0x000000ffff035224 */ /* 0x000fca00078e0007 */
[----:B------:R0:W-:Y:S01]  /*13520*/  @P5 STG.E.U16 desc[UR26][R2.64+0xd0], R10 ;  /* 0x0000d00a02005986 */ /* 0x0001e2000c10151a */
[----:B------:R-:W-:Y:S05]  /*13530*/  @!P4 BRA `(.L_x_507) ;  /* 0x000000000004c947 */ /* 0x000fea0003800000 */
[----:B------:R0:W5:Y:S02]  /*13540*/  LDG.E.LTC128B.U16 R21, desc[UR26][R216.64+0xd2] ;  /* 0x0000d21ad8157981 */ /* 0x000164000c1e1520 */
.L_x_507:
[----:B------:R-:W-:Y:S05]  /*13550*/  BSYNC B0 ;  /* 0x0000000000007941 */ /* 0x000fea0003800000 */
.L_x_506:
[----:B0----5:R-:W-:Y:S01]  /*13560*/  IMAD.U32 R2, R21, 0x10000, RZ ;  /* 0x0001000015027824 */ /* 0x021fe200078e00ff */
[----:B------:R-:W-:Y:S01]  /*13570*/  ISETP.GT.AND P5, PT, R0, 0xc0, P3 ;  /* 0x000000c00000780c */ /* 0x000fe20001fa4270 */
[----:B------:R-:W-:Y:S02]  /*13580*/  BSSY B0, `(.L_x_508) ;  /* 0x000000a000007945 */ /* 0x000fe40003800000 */
[----:B------:R-:W-:-:S04]  /*13590*/  FMUL R2, R2, UR8 ;  /* 0x0000000802027c20 */ /* 0x000fc80008400000 */
[----:B------:R-:W-:-:S05]  /*135a0*/  FFMA R2, R79, UR13, R2 ;  /* 0x0000000d4f027c23 */ /* 0x000fca0008000002 */
[----:B------:R-:W-:Y:S01]  /*135b0*/  F2FP.BF16.F32.PACK_AB R3, RZ, R2 ;  /* 0x00000002ff03723e */ /* 0x000fe200000010ff */
[----:B------:R-:W-:-:S03]  /*135c0*/  VIADD R2, R4, UR15 ;  /* 0x0000000f04027c36 */ /* 0x000fc60008000000 */
[----:B------:R-:W-:Y:S01]  /*135d0*/  PRMT R10, R3, 0x7610, R10 ;  /* 0x00007610030a7816 */ /* 0x000fe2000000000a */
[----:B------:R-:W-:-:S05]  /*135e0*/  @P4 IMAD.MOV.U32 R3, RZ, RZ, R7 ;  /* 0x000000ffff034224 */ /* 0x000fca00078e0007 */
[----:B------:R0:W-:Y:S01]  /*135f0*/  @P4 STG.E.U16 desc[UR26][R2.64+0xd2], R10 ;  /* 0x0000d20a02004986 */ /* 0x0001e2000c10151a */
[----:B------:R-:W-:Y:S05]  /*13600*/  @!P5 BRA `(.L_x_509) ;  /* 0x000000000004d947 */ /* 0x000fea0003800000 */
[----:B------:R0:W5:Y:S02]  /*13610*/  LDG.E.LTC128B.U16 R21, desc[UR26][R222.64+0xe0] ;  /* 0x0000e01ade157981 */ /* 0x000164000c1e1520 */
.L_x_509:
[----:B------:R-:W-:Y:S05]  /*13620*/  BSYNC B0 ;  /* 0x0000000000007941 */ /* 0x000fea0003800000 */
.L_x_508:
[----:B0----5:R-:W-:Y:S01]  /*13630*/  IMAD.U32 R2, R21, 0x10000, RZ ;  /* 0x0001000015027824 */ /* 0x021fe200078e00ff */
[----:B------:R-:W-:Y:S01]  /*13640*/  ISETP.GT.AND P4, PT, R0, 0xc0, P2 ;  /* 0x000000c00000780c */ /* 0x000fe20001784270 */
[----:B------:R-:W-:Y:S02]  /*13650*/  BSSY B0, `(.L_x_510) ;  /* 0x000000a000007945 */ /* 0x000fe40003800000 */
[----:B------:R-:W-:Y:S01]  /*13660*/  FMUL R3, R2, UR8 ;  /* 0x0000000802037c20 */ /* 0x000fe20008400000 */
[----:B------:R-:W-:-:S03]  /*13670*/  @P5 MOV R2, R4 ;  /* 0x0000000400025202 */ /* 0x000fc60000000f00 */
[----:B------:R-:W-:-:S05]  /*13680*/  FFMA R3, R80, UR13, R3 ;  /* 0x0000000d50037c23 */ /* 0x000fca0008000003 */
[----:B------:R-:W-:-:S04]  /*13690*/  F2FP.BF16.F32.PACK_AB R3, RZ, R3 ;  /* 0x00000003ff03723e */ /* 0x000fc800000010ff */
[----:B------:R-:W-:Y:S01]  /*136a0*/  PRMT R10, R3, 0x7610, R10 ;  /* 0x00007610030a7816 */ /* 0x000fe2000000000a */
[----:B------:R-:W-:-:S05]  /*136b0*/  @P5 IMAD.MOV.U32 R3, RZ, RZ, R9 ;  /* 0x000000ffff035224 */ /* 0x000fca00078e0009 */
[----:B------:R0:W-:Y:S01]  /*136c0*/  @P5 STG.E.U16 desc[UR26][R2.64+0xe0], R10 ;  /* 0x0000e00a02005986 */ /* 0x0001e2000c10151a */
[----:B------:R-:W-:Y:S05]  /*136d0*/  @!P4 BRA `(.L_x_511) ;  /* 0x000000000004c947 */ /* 0x000fea0003800000 */
[----:B------:R0:W5:Y:S02]  /*136e0*/  LDG.E.LTC128B.U16 R21, desc[UR26][R222.64+0xe2] ;  /* 0x0000e21ade157981 */ /* 0x000164000c1e1520 */
.L_x_511:
[----:B------:R-:W-:Y:S05]  /*136f0*/  BSYNC B0 ;  /* 0x0000000000007941 */ /* 0x000fea0003800000 */
.L_x_510:
[----:B0----5:R-:W-:Y:S01]  /*13700*/  IMAD.U32 R2, R21, 0x10000, RZ ;  /* 0x0001000015027824 */ /* 0x021fe200078e00ff */
        /* <DEDUP_REMOVED lines=11> */
.L_x_513:
[----:B------:R-:W-:Y:S05]  /*137c0*/  BSYNC B0 ;  /* 0x0000000000007941 */ /* 0x000fea0003800000 */
.L_x_512:
        /* <DEDUP_REMOVED lines=12> */
.L_x_515:
[----:B------:R-:W-:Y:S05]  /*13890*/  BSYNC B0 ;  /* 0x0000000000007941 */ /* 0x000fea0003800000 */
.L_x_514:
        /* <DEDUP_REMOVED lines=12> */
.L_x_517:
[----:B------:R-:W-:Y:S05]  /*13960*/  BSYNC B0 ;  /* 0x0000000000007941 */ /* 0x000fea0003800000 */
.L_x_516:
[----:B0----5:R-:W-:Y:S01]  /*13970*/  IMAD.U32 R2, R21, 0x10000, RZ ;  /* 0x0001000015027824 */ /* 0x021fe200078e00ff */
[----:B------:R-:W-:Y:S01]  /*13980*/  ISETP.GT.AND P2, PT, R0, 0xc0, P0 ;  /* 0x000000c00000780c */ /* 0x000fe20000744270 */
[----:B------:R-:W-:Y:S02]  /*13990*/  BSSY B0, `(.L_x_518) ;  /* 0x000000a000007945 */ /* 0x000fe40003800000 */
[----:B------:R-:W-:Y:S01]  /*139a0*/  FMUL R3, R2, UR8 ;  /* 0x0000000802037c20 */ /* 0x000fe20008400000 */
[----:B------:R-:W-:-:S03]  /*139b0*/  @P3 IMAD.MOV.U32 R2, RZ, RZ, R4 ;  /* 0x000000ffff023224 */ /* 0x000fc600078e0004 */
[----:B------:R-:W-:-:S05]  /*139c0*/  FFMA R3, R84, UR13, R3 ;  /* 0x0000000d54037c23 */ /* 0x000fca0008000003 */
[----:B------:R-:W-:-:S04]  /*139d0*/  F2FP.BF16.F32.PACK_AB R3, RZ, R3 ;  /* 0x00000003ff03723e */ /* 0x000fc800000010ff */
[----:B------:R-:W-:Y:S01]  /*139e0*/  PRMT R10, R3, 0x7610, R10 ;  /* 0x00007610030a7816 */ /* 0x000fe2000000000a */
[----:B------:R-:W-:-:S05]  /*139f0*/  @P3 IMAD.MOV.U32 R3, RZ, RZ, R9 ;  /* 0x000000ffff033224 */ /* 0x000fca00078e0009 */
[----:B------:R0:W-:Y:S01]  /*13a00*/  @P3 STG.E.U16 desc[UR26][R2.64+0xf0], R10 ;  /* 0x0000f00a02003986 */ /* 0x0001e2000c10151a */
[----:B------:R-:W-:Y:S05]  /*13a10*/  @!P2 BRA `(.L_x_519) ;  /* 0x000000000004a947 */ /* 0x000fea0003800000 */
[----:B------:R0:W5:Y:S02]  /*13a20*/  LDG.E.LTC128B.U16 R21, desc[UR26][R222.64+0xf2] ;  /* 0x0000f21ade157981 */ /* 0x000164000c1e1520 */
.L_x_519:
[----:B------:R-:W-:Y:S05]  /*13a30*/  BSYNC B0 ;  /* 0x0000000000007941 */ /* 0x000fea0003800000 */
.L_x_518:
[----:B0----5:R-:W-:Y:S01]  /*13a40*/  IMAD.U32 R2, R21, 0x10000, RZ ;  /* 0x0001000015027824 */ /* 0x021fe200078e00ff */
[----:B------:R-:W-:Y:S01]  /*13a50*/  ISETP.GT.AND P1, PT, R0, 0xc8, P1 ;  /* 0x000000c80000780c */ /* 0x000fe20000f24270 */
[----:B------:R-:W-:Y:S01]  /*13a60*/  @P2 IMAD.MOV.U32 R8, RZ, RZ, R4 ;  /* 0x000000ffff082224 */ /* 0x000fe200078e0004 */
[----:B------:R-:W-:Y:S01]  /*13a70*/  BSSY B0, `(.L_x_520) ;  /* 0x0000007000007945 */ /* 0x000fe20003800000 */
[----:B------:R-:W-:-:S04]  /*13a80*/  FMUL R2, R2, UR8 ;  /* 0x0000000802027c20 */ /* 0x000fc80008400000 */
[----:B------:R-:W-:-:S05]  /*13a90*/  FFMA R2, R85, UR13, R2 ;  /* 0x0000000d55027c23 */ /* 0x000fca0008000002 */
[----:B------:R-:W-:-:S05]  /*13aa0*/  F2FP.BF16.F32.PACK_AB R2, RZ, R2 ;  /* 0x00000002ff02723e */ /* 0x000fca00000010ff */
[----:B------:R0:W-:Y:S01]  /*13ab0*/  @P2 STG.E.U16 desc[UR26][R8.64+0xf2], R2 ;  /* 0x0000f20208002986 */ /* 0x0001e2000c10151a */
[----:B------:R-:W-:Y:S05]  /*13ac0*/  @!P1 BRA `(.L_x_521) ;  /* 0x0000000000049947 */ /* 0x000fea0003800000 */
[----:B------:R0:W5:Y:S02]  /*13ad0*/  LDG.E.LTC128B.U16 R21, desc[UR26][R216.64+0xf0] ;  /* 0x0000f01ad8157981 */ /* 0x000164000c1e1520 */
.L_x_521:
[----:B------:R-:W-:Y:S05]  /*13ae0*/  BSYNC B0 ;  /* 0x0000000000007941 */ /* 0x000fea0003800000 */
.L_x_520:
        /* <DEDUP_REMOVED lines=12> */
.L_x_523:
[----:B------:R-:W-:Y:S05]  /*13bb0*/  BSYNC B0 ;  /* 0x0000000000007941 */ /* 0x000fea0003800000 */
.L_x_522:
[----:B-----5:R-:W-:Y:S02]  /*13bc0*/  IMAD.U32 R21, R21, 0x10000, RZ ;  /* 0x0001000015157824 */ /* 0x020fe400078e00ff */
[----:B------:R-:W-:Y:S02]  /*13bd0*/  VIADD R4, R4, UR15 ;  /* 0x0000000f04047c36 */ /* 0x000fe40008000000 */
[----:B0-----:R-:W-:-:S04]  /*13be0*/  FMUL R0, R21, UR8 ;  /* 0x0000000815007c20 */ /* 0x001fc80008400000 */
[----:B------:R-:W-:Y:S01]  /*13bf0*/  FFMA R0, R87, UR13, R0 ;  /* 0x0000000d57007c23 */ /* 0x000fe20008000000 */
[----:B------:R-:W-:Y:S06]  /*13c00*/  @!P0 EXIT ;  /* 0x000000000000894d */ /* 0x000fec0003800000 */
[----:B------:R-:W-:Y:S01]  /*13c10*/  F2FP.BF16.F32.PACK_AB R0, RZ, R0 ;  /* 0x00000000ff00723e */ /* 0x000fe200000010ff */
[----:B------:R-:W-:-:S05]  /*13c20*/  IMAD.MOV.U32 R5, RZ, RZ, R7 ;  /* 0x000000ffff057224 */ /* 0x000fca00078e0007 */
[----:B------:R-:W-:Y:S01]  /*13c30*/  STG.E.U16 desc[UR26][R4.64+0xf2], R0 ;  /* 0x0000f20004007986 */ /* 0x000fe2000c10151a */
[----:B------:R-:W-:Y:S05]  /*13c40*/  EXIT ;  /* 0x000000000000794d */ /* 0x000fea0003800000 */
.L_x_21:
[----:B------:R-:W2:Y:S01]  /*13c50*/  LDL.LU R8, [R1+0xc] ;  /* 0x00000c0001087983 */ /* 0x000ea20000300800 */
[----:B------:R-:W-:-:S03]  /*13c60*/  ULDC.64 UR4, c[0x0][0x650] ;  /* 0x0001940000047ab9 */ /* 0x000fc60000000a00 */
[----:B------:R-:W3:Y:S04]  /*13c70*/  LDL.LU R9, [R1+0x18] ;  /* 0x0000180001097983 */ /* 0x000ee80000300800 */
[----:B------:R-:W4:Y:S04]  /*13c80*/  LDL.LU R11, [R1+0x20] ;  /* 0x00002000010b7983 */ /* 0x000f280000300800 */
[----:B------:R-:W5:Y:S04]  /*13c90*/  LDL.LU R12, [R1+0x38] ;  /* 0x00003800010c7983 */ /* 0x000f680000300800 */
        /* <DEDUP_REMOVED lines=36> */
[----:B------:R-:W5:Y:S01]  /*13ee0*/  LDL.LU R216, [R1+0xdc] ;  /* 0x0000dc0001d87983 */ /* 0x000f620000300800 */
[----:B------:R-:W-:-:S03]  /*13ef0*/  LEA R4, P1, R6, UR4, 0x1 ;  /* 0x0000000406047c11 */ /* 0x000fc6000f8208ff */
[----:B------:R-:W5:Y:S04]  /*13f00*/  LDL.LU R23, [R1+0xe0] ;  /* 0x0000e00001177983 */ /* 0x000f680000300800 */
[----:B------:R-:W5:Y:S04]  /*13f10*/  LDL.LU R22, [R1+0xe4] ;  /* 0x0000e40001167983 */ /* 0x000f680000300800 */
[----:B------:R-:W5:Y:S04]  /*13f20*/  LDL.LU R21, [R1+0xe8] ;  /* 0x0000e80001157983 */ /* 0x000f680000300800 */
[----:B------:R-:W5:Y:S01]  /*13f30*/  LDL.LU R20, [R1+0xec] ;  /* 0x0000ec0001147983 */ /* 0x000f620000300800 */
[----:B------:R-:W-:-:S03]  /*13f40*/  LEA.HI.X R5, R6, UR5, R2, 0x1, P1 ;  /* 0x0000000506057c11 */ /* 0x000fc600088f0c02 */
[----:B------:R-:W5:Y:S04]  /*13f50*/  LDL.LU R19, [R1+0xf0] ;  /* 0x0000f00001137983 */ /* 0x000f680000300800 */
[----:B------:R-:W5:Y:S04]  /*13f60*/  LDL.LU R18, [R1+0xf4] ;  /* 0x0000f40001127983 */ /* 0x000f680000300800 */
[----:B------:R-:W5:Y:S04]  /*13f70*/  LDL.LU R17, [R1+0xf8] ;  /* 0x0000f80001117983 */ /* 0x000f680000300800 */
[----:B------:R-:W5:Y:S04]  /*13f80*/  LDL.LU R16, [R1+0xfc] ;  /* 0x0000fc0001107983 */ /* 0x000f680000300800 */
[----:B------:R-:W3:Y:S04]  /*13f90*/  LDL.LU R2, [R1+0x4] ;  /* 0x0000040001027983 */ /* 0x000ee80000300800 */
[----:B------:R-:W4:Y:S04]  /*13fa0*/  LDL.LU R6, [R1] ;  /* 0x0000000001067983 */ /* 0x000f280000300800 */
[----:B------:R-:W5:Y:S01]  /*13fb0*/  LDL.LU R7, [R1+0x8] ;  /* 0x0000080001077983 */ /* 0x000f620000300800 */
[----:B------:R-:W-:Y:S01]  /*13fc0*/  ISETP.GT.AND P2, PT, R3, 0x1, PT ;  /* 0x000000010300780c */ /* 0x000fe20003f44270 */
[----:B------:R-:W-:-:S02]  /*13fd0*/  USHF.L.U32 UR5, UR16, 0x4, URZ ;  /* 0x0000000410057899 */ /* 0x000fc4000800063f */
[----:B------:R-:W-:Y:S01]  /*13fe0*/  USHF.L.U64.HI UR4, UR16, 0x4, UR17 ;  /* 0x0000000410047899 */ /* 0x000fe20008010211 */
[----:B------:R-:W-:Y:S01]  /*13ff0*/  ISETP.GT.AND P1, PT, R0, RZ, P2 ;  /* 0x000000ff0000720c */ /* 0x000fe20001724270 */
[----:B--2---:R-:W-:-:S05]  /*14000*/  FMUL R8, R8, UR13 ;  /* 0x0000000d08087c20 */ /* 0x004fca0008400000 */
[----:B------:R-:W-:Y:S01]  /*14010*/  F2FP.BF16.F32.PACK_AB R8, RZ, R8 ;  /* 0x00000008ff08723e */ /* 0x000fe200000010ff */
[----:B---3--:R-:W-:Y:S01]  /*14020*/  FMUL R2, R2, UR13 ;  /* 0x0000000d02027c20 */ /* 0x008fe20008400000 */
[----:B----4-:R-:W-:-:S04]  /*14030*/  FMUL R6, R6, UR13 ;  /* 0x0000000d06067c20 */ /* 0x010fc80008400000 */
[----:B------:R-:W-:Y:S01]  /*14040*/  F2FP.BF16.F32.PACK_AB R2, RZ, R2 ;  /* 0x00000002ff02723e */ /* 0x000fe200000010ff */
[----:B-----5:R-:W-:Y:S01]  /*14050*/  FMUL R7, R7, UR13 ;  /* 0x0000000d07077c20 */ /* 0x020fe20008400000 */
[----:B------:R-:W-:-:S03]  /*14060*/  F2FP.BF16.F32.PACK_AB R6, RZ, R6 ;  /* 0x00000006ff06723e */ /* 0x000fc600000010ff */
[----:B------:R1:W-:Y:S01]  /*14070*/  @P1 STG.E.U16 desc[UR26][R4.64+0x2], R2 ;  /* 0x0000020204001986 */ /* 0x0003e2000c10151a */
[----:B------:R-:W-:Y:S02]  /*14080*/  ISETP.GT.AND P1, PT, R0, 0x8, P5 ;  /* 0x000000080000780c */ /* 0x000fe40002f24270 */
[----:B------:R-:W-:Y:S01]  /*14090*/  F2FP.BF16.F32.PACK_AB R7, RZ, R7 ;  /* 0x00000007ff07723e */ /* 0x000fe200000010ff */
[----:B------:R2:W-:Y:S03]  /*140a0*/  @P0 STG.E.U16 desc[UR26][R4.64], R6 ;  /* 0x0000000604000986 */ /* 0x0005e6000c10151a */
[----:B-1----:R-:W-:Y:S02]  /*140b0*/  PRMT R2, R7, 0x7610, R2 ;  /* 0x0000761007027816 */ /* 0x002fe40000000002 */
[----:B--2---:R-:W-:-:S04]  /*140c0*/  IADD3 R6, P0, R4, UR5, RZ ;  /* 0x0000000504067c10 */ /* 0x004fc8000ff1e0ff */
[----:B------:R-:W-:-:S05]  /*140d0*/  IADD3.X R7, R5, UR4, RZ, P0, !PT ;  /* 0x0000000405077c10 */ /* 0x000fca00087fe4ff */
[----:B------:R1:W-:Y:S04]  /*140e0*/  @P1 STG.E.U16 desc[UR26][R6.64], R2 ;  /* 0x0000000206001986 */ /* 0x0003e8000c10151a */
[----:B-1----:R-:W2:Y:S01]  /*140f0*/  LDL.LU R2, [R1+0x10] ;  /* 0x0000100001027983 */ /* 0x002ea20000300800 */
[----:B------:R-:W-:Y:S01]  /*14100*/  ISETP.GT.AND P0, PT, R0, 0x8, P2 ;  /* 0x000000080000780c */ /* 0x000fe20001704270 */
[----:B------:R-:W-:-:S12]  /*14110*/  FMUL R9, R9, UR13 ;  /* 0x0000000d09097c20 */ /* 0x000fd80008400000 */
[----:B------:R1:W-:Y:S04]  /*14120*/  @P0 STG.E.U16 desc[UR26][R6.64+0x2], R8 ;  /* 0x0000020806000986 */ /* 0x0003e8000c10151a */
[----:B-1----:R-:W3:Y:S01]  /*14130*/  LDL.LU R8, [R1+0x14] ;  /* 0x0000140001087983 */ /* 0x002ee20000300800 */
[C---:B------:R-:W-:Y:S02]  /*14140*/  ISETP.GT.AND P2, PT, R3.reuse, 0x8, PT ;  /* 0x000000080300780c */ /* 0x040fe40003f44270 */
[----:B------:R-:W-:Y:S02]  /*14150*/  ISETP.GT.AND P3, PT, R3, 0x9, PT ;  /* 0x000000090300780c */ /* 0x000fe40003f64270 */
[C---:B------:R-:W-:Y:S02]  /*14160*/  ISETP.GT.AND P0, PT, R0.reuse, RZ, P2 ;  /* 0x000000ff0000720c */ /* 0x040fe40001704270 */
[----:B------:R-:W-:-:S02]  /*14170*/  ISETP.GT.AND P1, PT, R0, RZ, P3 ;  /* 0x000000ff0000720c */ /* 0x000fc40001f24270 */
[----:B------:R-:W-:Y:S01]  /*14180*/  ISETP.GT.AND P2, PT, R0, 0x8, P2 ;  /* 0x000000080000780c */ /* 0x000fe20001744270 */
[----:B--2---:R-:W-:-:S05]  /*14190*/  FMUL R2, R2, UR13 ;  /* 0x0000000d02027c20 */ /* 0x004fca0008400000 */
[----:B------:R-:W-:-:S04]  /*141a0*/  F2FP.BF16.F32.PACK_AB R2, RZ, R2 ;  /* 0x00000002ff02723e */ /* 0x000fc800000010ff */
[----:B------:R-:W-:Y:S02]  /*141b0*/  PRMT R10, R2, 0x7610, R10 ;  /* 0x00007610020a7816 */ /* 0x000fe4000000000a */
[----:B------:R-:W-:Y:S02]  /*141c0*/  F2FP.BF16.F32.PACK_AB R2, RZ, R9 ;  /* 0x00000009ff02723e */ /* 0x000fe400000010ff */
[----:B------:R-:W2:Y:S04]  /*141d0*/  LDL.LU R9, [R1+0x1c] ;  /* 0x00001c0001097983 */ /* 0x000ea80000300800 */
[----:B------:R1:W-:Y:S01]  /*141e0*/  @P0 STG.E.U16 desc[UR26][R4.64+0x10], R10 ;  /* 0x0000100a04000986 */ /* 0x0003e2000c10151a */
[----:B---3--:R-:W-:Y:S01]  /*141f0*/  FMUL R8, R8, UR13 ;  /* 0x0000000d08087c20 */ /* 0x008fe20008400000 */
[----:B------:R-:W-:-:S04]  /*14200*/  ISETP.GT.AND P0, PT, R0, 0x8, P3 ;  /* 0x000000080000780c */ /* 0x000fc80001f04270 */
[----:B------:R-:W-:-:S05]  /*14210*/  F2FP.BF16.F32.PACK_AB R8, RZ, R8 ;  /* 0x00000008ff08723e */ /* 0x000fca00000010ff */
[----:B------:R3:W-:Y:S04]  /*14220*/  @P1 STG.E.U16 desc[UR26][R4.64+0x12], R8 ;  /* 0x0000120804001986 */ /* 0x0007e8000c10151a */
[----:B------:R2:W-:Y:S01]  /*14230*/  @P2 STG.E.U16 desc[UR26][R6.64+0x10], R2 ;  /* 0x0000100206002986 */ /* 0x0005e2000c10151a */
[----:B------:R-:W-:Y:S01]  /*14240*/  ISETP.GT.AND P3, PT, R3, 0x10, PT ;  /* 0x000000100300780c */ /* 0x000fe20003f64270 */
[----:B------:R-:W-:Y:S01]  /*14250*/  USHF.L.U32 UR9, UR16, 0x7, URZ ;  /* 0x0000000710097899 */ /* 0x000fe2000800063f */
[----:B-1----:R-:W-:Y:S01]  /*14260*/  IMAD.U32 R10, RZ, RZ, UR5 ;  /* 0x00000005ff0a7e24 */ /* 0x002fe2000f8e00ff */
[----:B------:R-:W-:Y:S02]  /*14270*/  USHF.L.U32 UR11, UR16, 0x8, URZ ;  /* 0x00000008100b7899 */ /* 0x000fe4000800063f */
[----:B------:R-:W-:-:S02]  /*14280*/  USHF.L.U64.HI UR6, UR16, 0x7, UR17 ;  /* 0x0000000710067899 */ /* 0x000fc40008010211 */
[----:B------:R-:W-:Y:S02]  /*14290*/  USHF.L.U64.HI UR10, UR16, 0x8, UR17 ;  /* 0x00000008100a7899 */ /* 0x000fe40008010211 */
[----:B---3--:R-:W-:Y:S02]  /*142a0*/  IMAD.U32 R8, RZ, RZ, UR11 ;  /* 0x0000000bff087e24 */ /* 0x008fe4000f8e00ff */
[----:B--2---:R-:W-:-:S05]  /*142b0*/  FMUL R2, R9, UR13 ;  /* 0x0000000d09027c20 */ /* 0x004fca0008400000 */
[----:B------:R-:W-:-:S05]  /*142c0*/  F2FP.BF16.F32.PACK_AB R2, RZ, R2 ;  /* 0x00000002ff02723e */ /* 0x000fca00000010ff */
[----:B------:R1:W-:Y:S01]  /*142d0*/  @P0 STG.E.U16 desc[UR26][R6.64+0x12], R2 ;  /* 0x0000120206000986 */ /* 0x0003e2000c10151a */
[----:B------:R-:W-:Y:S01]  /*142e0*/  ISETP.GT.AND P0, PT, R0, RZ, P3 ;  /* 0x000000ff0000720c */ /* 0x000fe20001f04270 */
[----:B-1----:R-:W-:-:S05]  /*142f0*/  FMUL R2, R11, UR13 ;  /* 0x0000000d0b027c20 */ /* 0x002fca0008400000 */
[----:B------:R-:W-:-:S07]  /*14300*/  F2FP.BF16.F32.PACK_AB R2, RZ, R2 ;  /* 0x00000002ff02723e */ /* 0x000fce00000010ff */
[----:B------:R1:W-:Y:S01]  /*14310*/  @P0 STG.E.U16 desc[UR26][R4.64+0x20], R2 ;  /* 0x0000200204000986 */ /* 0x0003e2000c10151a */
[----:B------:R-:W-:Y:S01]  /*14320*/  IADD3 R10, P0, P1, R10, UR9, R4 ;  /* 0x000000090a0a7c10 */ /* 0x000fe2000f91e004 */
[----:B-1----:R-:W-:-:S05]  /*14330*/  IMAD.U32 R2, RZ, RZ, UR4 ;  /* 0x00000004ff027e24 */ /* 0x002fca000f8e00ff */
[----:B------:R-:W-:Y:S01]  /*14340*/  IADD3.X R11, R2, UR6, R5, P0, P1 ;  /* 0x00000006020b7c10 */ /* 0x000fe200087e2405 */
[----:B------:R-:W-:Y:S01]  /*14350*/  IMAD.U32 R2, RZ, RZ, UR10 ;  /* 0x0000000aff027e24 */ /* 0x000fe2000f8e00ff */
[----:B------:R-:W-:-:S04]  /*14360*/  IADD3 R8, P0, P1, R4, UR5, R8 ;  /* 0x0000000504087c10 */ /* 0x000fc8000f91e008 */
[----:B------:R-:W-:Y:S02]  /*14370*/  IADD3.X R9, R5, UR4, R2, P0, P1 ;  /* 0x0000000405097c10 */ /* 0x000fe400087e2402 */
[----:B------:R-:W2:Y:S01]  /*14380*/  LDL.LU R2, [R1+0x24] ;  /* 0x0000240001027983 */ /* 0x000ea20000300800 */
[----:B------:R-:W-:-:S04]  /*14390*/  ISETP.GT.AND P2, PT, R3, 0x11, PT ;  /* 0x000000110300780c */ /* 0x000fc80003f44270 */
[----:B------:R-:W-:Y:S01]  /*143a0*/  ISETP.GT.AND P0, PT, R0, RZ, P2 ;  /* 0x000000ff0000720c */ /* 0x000fe20001704270 */
[----:B--2---:R-:W-:-:S05]  /*143b0*/  FMUL R2, R2, UR13 ;  /* 0x0000000d02027c20 */ /* 0x004fca0008400000 */
[----:B------:R-:W-:-:S07]  /*143c0*/  F2FP.BF16.F32.PACK_AB R2, RZ, R2 ;  /* 0x00000002ff02723e */ /* 0x000fce00000010ff */
[----:B------:R1:W-:Y:S04]  /*143d0*/  @P0 STG.E.U16 desc[UR26][R4.64+0x22], R2 ;  /* 0x0000220204000986 */ /* 0x0003e8000c10151a */
[----:B-1----:R-:W2:Y:S01]  /*143e0*/  LDL.LU R2, [R1+0x28] ;  /* 0x0000280001027983 */ /* 0x002ea20000300800 */
[----:B------:R-:W-:Y:S01]  /*143f0*/  ISETP.GT.AND P0, PT, R0, 0x8, P3 ;  /* 0x000000080000780c */ /* 0x000fe20001f04270 */
        /* <DEDUP_REMOVED lines=9> */
[----:B------:R-:W-:-:S04]  /*14490*/  ISETP.GT.AND P2, PT, R3, 0x18, PT ;  /* 0x000000180300780c */ /* 0x000fc80003f44270 */
[----:B------:R-:W-:Y:S01]  /*144a0*/  ISETP.GT.AND P0, PT, R0, RZ, P2 ;  /* 0x000000ff0000720c */ /* 0x000fe20001704270 */
[----:B--2---:R-:W-:-:S05]  /*144b0*/  FMUL R2, R2, UR13 ;  /* 0x0000000d02027c20 */ /* 0x004fca0008400000 */
[----:B------:R-:W-:-:S07]  /*144c0*/  F2FP.BF16.F32.PACK_AB R2, RZ, R2 ;  /* 0x00000002ff02723e */ /* 0x000fce00000010ff */
[----:B------:R1:W-:Y:S04]  /*144d0*/  @P0 STG.E.U16 desc[UR26][R4.64+0x30], R2 ;  /* 0x0000300204000986 */ /* 0x0003e8000c10151a */
[----:B-1----:R-:W2:Y:S01]  /*144e0*/  LDL.LU R2, [R1+0x34] ;  /* 0x0000340001027983 */ /* 0x002ea20000300800 */
[----:B------:R-:W-:-:S04]  /*144f0*/  ISETP.GT.AND P1, PT, R3, 0x19, PT ;  /* 0x000000190300780c */ /* 0x000fc80003f24270 */
[----:B------:R-:W-:Y:S01]  /*14500*/  ISETP.GT.AND P0, PT, R0, RZ, P1 ;  /* 0x000000ff0000720c */ /* 0x000fe20000f04270 */
[----:B------:R-:W-:Y:S01]  /*14510*/  FMUL R12, R12, UR13 ;  /* 0x0000000d0c0c7c20 */ /* 0x000fe20008400000 */
[----:B--2---:R-:W-:-:S05]  /*14520*/  FMUL R2, R2, UR13 ;  /* 0x0000000d02027c20 */ /* 0x004fca0008400000 */
[----:B------:R-:W-:-:S06]  /*14530*/  F2FP.BF16.F32.PACK_AB R2, RZ, R2 ;  /* 0x00000002ff02723e */ /* 0x000fcc00000010ff */
[----:B------:R1:W-:Y:S02]  /*14540*/  @P0 STG.E.U16 desc[UR26][R4.64+0x32], R2 ;  /* 0x0000320204000986 */ /* 0x0003e4000c10151a */
[----:B-1----:R-:W-:Y:S02]  /*14550*/  F2FP.BF16.F32.PACK_AB R2, RZ, R12 ;  /* 0x0000000cff02723e */ /* 0x002fe400000010ff */
[----:B------:R-:W2:Y:S01]  /*14560*/  LDL.LU R12, [R1+0x3c] ;  /* 0x00003c00010c7983 */ /* 0x000ea20000300800 */
[----:B------:R-:W-:-:S13]  /*14570*/  ISETP.GT.AND P0, PT, R0, 0x8, P2 ;  /* 0x000000080000780c */ /* 0x000fda0001704270 */
[----:B------:R1:W-:Y:S01]  /*14580*/  @P0 STG.E.U16 desc[UR26][R6.64+0x30], R2 ;  /* 0x0000300206000986 */ /* 0x0003e2000c10151a */
[----:B--2---:R-:W-:-:S05]  /*14590*/  FMUL R12, R12, UR13 ;  /* 0x0000000d0c0c7c20 */ /* 0x004fca0008400000 */
[----:B------:R-:W-:-:S04]  /*145a0*/  F2FP.BF16.F32.PACK_AB R12, RZ, R12 ;  /* 0x0000000cff0c723e */ /* 0x000fc800000010ff */
[----:B-1----:R-:W-:Y:S02]  /*145b0*/  PRMT R2, R12, 0x7610, R2 ;  /* 0x000076100c027816 */ /* 0x002fe40000000002 */
[----:B------:R-:W2:Y:S01]  /*145c0*/  LDL.LU R12, [R1+0x40] ;  /* 0x00004000010c7983 */ /* 0x000ea20000300800 */
[----:B------:R-:W-:-:S13]  /*145d0*/  ISETP.GT.AND P0, PT, R0, 0x8, P1 ;  /* 0x000000080000780c */ /* 0x000fda0000f04270 */
[----:B------:R1:W-:Y:S04]  /*145e0*/  @P0 STG.E.U16 desc[UR26][R6.64+0x32], R2 ;  /* 0x0000320206000986 */ /* 0x0003e8000c10151a */
[----:B-1----:R-:W3:Y:S01]  /*145f0*/  LDL.LU R2, [R1+0x48] ;  /* 0x0000480001027983 */ /* 0x002ee20000300800 */
[----:B--2---:R-:W-:-:S05]  /*14600*/  FMUL R12, R12, UR13 ;  /* 0x0000000d0c0c7c20 */ /* 0x004fca0008400000 */
[----:B------:R-:W-:-:S04]  /*14610*/  F2FP.BF16.F32.PACK_AB R12, RZ, R12 ;  /* 0x0000000cff0c723e */ /* 0x000fc800000010ff */
[----:B------:R-:W-:Y:S02]  /*14620*/  PRMT R13, R12, 0x7610, R13 ;  /* 0x000076100c0d7816 */ /* 0x000fe4000000000d */
[----:B------:R-:W2:Y:S01]  /*14630*/  LDL.LU R12, [R1+0x44] ;  /* 0x00004400010c7983 */ /* 0x000ea20000300800 */
[----:B------:R-:W-:-:S04]  /*14640*/  ISETP.GT.AND P2, PT, R3, 0x20, PT ;  /* 0x000000200300780c */ /* 0x000fc80003f44270 */
[----:B------:R-:W-:Y:S02]  /*14650*/  ISETP.GT.AND P0, PT, R0, RZ, P2 ;  /* 0x000000ff0000720c */ /* 0x000fe40001704270 */
[----:B------:R-:W-:-:S11]  /*14660*/  ISETP.GT.AND P1, PT, R3, 0x21, PT ;  /* 0x000000210300780c */ /* 0x000fd60003f24270 */
[----:B------:R1:W-:Y:S01]  /*14670*/  @P0 STG.E.U16 desc[UR26][R4.64+0x40], R13 ;  /* 0x0000400d04000986 */ /* 0x0003e2000c10151a */
[----:B------:R-:W-:Y:S01]  /*14680*/  ISETP.GT.AND P0, PT, R0, RZ, P1 ;  /* 0x000000ff0000720c */ /* 0x000fe20000f04270 */
[----:B---3--:R-:W-:-:S05]  /*14690*/  FMUL R2, R2, UR13 ;  /* 0x0000000d02027c20 */ /* 0x008fca0008400000 */
[----:B------:R-:W-:-:S04]  /*146a0*/  F2FP.BF16.F32.PACK_AB R2, RZ, R2 ;  /* 0x00000002ff02723e */ /* 0x000fc800000010ff */
[----:B------:R-:W-:Y:S01]  /*146b0*/  PRMT R14, R2, 0x7610, R14 ;  /* 0x00007610020e7816 */ /* 0x000fe2000000000e */
[----:B------:R-:W-:-:S05]  /*146c0*/  FMUL R2, R252, UR13 ;  /* 0x0000000dfc027c20 */ /* 0x000fca0008400000 */
[----:B------:R-:W-:-:S04]  /*146d0*/  F2FP.BF16.F32.PACK_AB R2, RZ, R2 ;  /* 0x00000002ff02723e */ /* 0x000fc800000010ff */
[----:B-1----:R-:W-:Y:S01]  /*146e0*/  PRMT R13, R2, 0x7610, R13 ;  /* 0x00007610020d7816 */ /* 0x002fe2000000000d */
[----:B------:R-:W-:-:S05]  /*146f0*/  FMUL R2, R251, UR13 ;  /* 0x0000000dfb027c20 */ /* 0x000fca0008400000 */
[----:B------:R-:W-:Y:S01]  /*14700*/  F2FP.BF16.F32.PACK_AB R2, RZ, R2 ;  /* 0x00000002ff02723e */ /* 0x000fe200000010ff */
[----:B--2---:R-:W-:-:S05]  /*14710*/  FMUL R12, R12, UR13 ;  /* 0x0000000d0c0c7c20 */ /* 0x004fca0008400000 */
[----:B------:R-:W-:-:S05]  /*14720*/  F2FP.BF16.F32.PACK_AB R12, RZ, R12 ;  /* 0x0000000cff0c723e */ /* 0x000fca00000010ff */
[----:B------:R1:W-:Y:S01]  /*14730*/  @P0 STG.E.U16 desc[UR26][R4.64+0x42], R12 ;  /* 0x0000420c04000986 */ /* 0x0003e2000c10151a */
[----:B------:R-:W-:Y:S02]  /*14740*/  ISETP.GT.AND P0, PT, R0, 0x8, P2 ;  /* 0x000000080000780c */ /* 0x000fe40001704270 */
[----:B------:R-:W-:-:S11]  /*14750*/  ISETP.GT.AND P2, PT, R3, 0x28, PT ;  /* 0x000000280300780c */ /* 0x000fd60003f44270 */
[----:B------:R2:W-:Y:S01]  /*14760*/  @P0 STG.E.U16 desc[UR26][R6.64+0x40], R14 ;  /* 0x0000400e06000986 */ /* 0x0005e2000c10151a */
[----:B------:R-:W-:Y:S02]  /*14770*/  ISETP.GT.AND P0, PT, R0, 0x8, P1 ;  /* 0x000000080000780c */ /* 0x000fe40000f04270 */
[----:B-1----:R-:W-:-:S11]  /*14780*/  PRMT R12, R2, 0x7610, R12 ;  /* 0x00007610020c7816 */ /* 0x002fd6000000000c */
[----:B------:R1:W-:Y:S01]  /*14790*/  @P0 STG.E.U16 desc[UR26][R6.64+0x42], R13 ;  /* 0x0000420d06000986 */ /* 0x0003e2000c10151a */
[----:B------:R-:W-:Y:S02]  /*147a0*/  ISETP.GT.AND P0, PT, R0, RZ, P2 ;  /* 0x000000ff0000720c */ /* 0x000fe40001704270 */
[----:B------:R-:W-:Y:S01]  /*147b0*/  ISETP.GT.AND P1, PT, R3, 0x29, PT ;  /* 0x000000290300780c */ /* 0x000fe20003f24270 */
[----:B------:R-:W-:-:S05]  /*147c0*/  FMUL R2, R250, UR13 ;  /* 0x0000000dfa027c20 */ /* 0x000fca0008400000 */
[----:B------:R-:W-:-:S05]  /*147d0*/  F2FP.BF16.F32.PACK_AB R2, RZ, R2 ;  /* 0x00000002ff02723e */ /* 0x000fca00000010ff */
[----:B------:R3:W-:Y:S01]  /*147e0*/  @P0 STG.E.U16 desc[UR26][R4.64+0x50], R12 ;  /* 0x0000500c04000986 */ /* 0x0007e2000c10151a */
[----:B------:R-:W-:Y:S02]  /*147f0*/  ISETP.GT.AND P0, PT, R0, RZ, P1 ;  /* 0x000000ff0000720c */ /* 0x000fe40000f04270 */
[----:B--2---:R-:W-:Y:S01]  /*14800*/  PRMT R14, R2, 0x7610, R14 ;  /* 0x00007610020e7816 */ /* 0x004fe2000000000e */
[----:B------:R-:W-:-:S05]  /*14810*/  FMUL R2, R249, UR13 ;  /* 0x0000000df9027c20 */ /* 0x000fca0008400000 */
[----:B------:R-:W-:-:S05]  /*14820*/  F2FP.BF16.F32.PACK_AB R2, RZ, R2 ;  /* 0x00000002ff02723e */ /* 0x000fca00000010ff */
[----:B------:R2:W-:Y:S01]  /*14830*/  @P0 STG.E.U16 desc[UR26][R4.64+0x52], R14 ;  /* 0x0000520e04000986 */ /* 0x0005e2000c10151a */
[----:B------:R-:W-:Y:S02]  /*14840*/  ISETP.GT.AND P0, PT, R0, 0x8, P2 ;  /* 0x000000080000780c */ /* 0x000fe40001704270 */
[----:B-1----:R-:W-:Y:S01]  /*14850*/  PRMT R13, R2, 0x7610, R13 ;  /* 0x00007610020d7816 */ /* 0x002fe2000000000d */
[----:B------:R-:W-:-:S05]  /*14860*/  FMUL R2, R248, UR13 ;  /* 0x0000000df8027c20 */ /* 0x000fca0008400000 */
[----:B------:R-:W-:-:S05]  /*14870*/  F2FP.BF16.F32.PACK_AB R2, RZ, R2 ;  /* 0x00000002ff02723e */ /* 0x000fca00000010ff */
[----:B------:R1:W-:Y:S01]  /*14880*/  @P0 STG.E.U16 desc[UR26][R6.64+0x50], R13 ;  /* 0x0000500d06000986 */ /* 0x0003e2000c10151a */
[----:B------:R-:W-:Y:S02]  /*14890*/  ISETP.GT.AND P0, PT, R0, 0x8, P1 ;  /* 0x000000080000780c */ /* 0x000fe40000f04270 */
[----:B---3--:R-:W-:Y:S02]  /*148a0*/  PRMT R12, R2, 0x7610, R12 ;  /* 0x00007610020c7816 */ /* 0x008fe4000000000c */
[----:B------:R-:W-:Y:S01]  /*148b0*/  ISETP.GT.AND P2, PT, R3, 0x30, PT ;  /* 0x000000300300780c */ /* 0x000fe20003f44270 */
[----:B------:R-:W-:-:S08]  /*148c0*/  FMUL R2, R247, UR13 ;  /* 0x0000000df7027c20 */ /* 0x000fd00008400000 */
[----:B------:R3:W-:Y:S01]  /*148d0*/  @P0 STG.E.U16 desc[UR26][R6.64+0x52], R12 ;  /* 0x0000520c06000986 */ /* 0x0007e2000c10151a */
[----:B------:R-:W-:Y:S02]  /*148e0*/  ISETP.GT.AND P0, PT, R0, RZ, P2 ;  /* 0x000000ff0000720c */ /* 0x000fe40001704270 */
[----:B------:R-:W-:Y:S02]  /*148f0*/  F2FP.BF16.F32.PACK_AB R2, RZ, R2 ;  /* 0x00000002ff02723e */ /* 0x000fe400000010ff */
[----:B------:R-:W-:Y:S02]  /*14900*/  ISETP.GT.AND P1, PT, R3, 0x31, PT ;  /* 0x000000310300780c */ /* 0x000fe40003f24270 */
[----:B--2---:R-:W-:Y:S01]  /*14910*/  PRMT R14, R2, 0x7610, R14 ;  /* 0x00007610020e7816 */ /* 0x004fe2000000000e */
[----:B------:R-:W-:-:S06]  /*14920*/  FMUL R2, R246, UR13 ;  /* 0x0000000df6027c20 */ /* 0x000fcc0008400000 */
[----:B------:R2:W-:Y:S01]  /*14930*/  @P0 STG.E.U16 desc[UR26][R4.64+0x60], R14 ;  /* 0x0000600e04000986 */ /* 0x0005e2000c10151a */
[----:B------:R-:W-:Y:S02]  /*14940*/  ISETP.GT.AND P0, PT, R0, RZ, P1 ;  /* 0x000000ff0000720c */ /* 0x000fe40000f04270 */
[----:B------:R-:W-:-:S04]  /*14950*/  F2FP.BF16.F32.PACK_AB R2, RZ, R2 ;  /* 0x00000002ff02723e */ /* 0x000fc800000010ff */
[----:B-1----:R-:W-:Y:S01]  /*14960*/  PRMT R13, R2, 0x7610, R13 ;  /* 0x00007610020d7816 */ /* 0x002fe2000000000d */
[----:B------:R-:W-:-:S06]  /*14970*/  FMUL R2, R245, UR13 ;  /* 0x0000000df5027c20 */ /* 0x000fcc0008400000 */
[----:B------:R1:W-:Y:S01]  /*14980*/  @P0 STG.E.U16 desc[UR26][R4.64+0x62], R13 ;  /* 0x0000620d04000986 */ /* 0x0003e2000c10151a */
[----:B------:R-:W-:Y:S02]  /*14990*/  ISETP.GT.AND P0, PT, R0, 0x8, P2 ;  /* 0x000000080000780c */ /* 0x000fe40001704270 */
[----:B------:R-:W-:-:S04]  /*149a0*/  F2FP.BF16.F32.PACK_AB R2, RZ, R2 ;  /* 0x00000002ff02723e */ /* 0x000fc800000010ff */
[----:B---3--:R-:W-:Y:S01]  /*149b0*/  PRMT R12, R2, 0x7610, R12 ;  /* 0x00007610020c7816 */ /* 0x008fe2000000000c */
[----:B------:R-:W-:-:S06]  /*149c0*/  FMUL R2, R244, UR13 ;  /* 0x0000000df4027c20 */ /* 0x000fcc0008400000 */
[----:B------:R3:W-:Y:S01]  /*149d0*/  @P0 STG.E.U16 desc[UR26][R6.64+0x60], R12 ;  /* 0x0000600c06000986 */ /* 0x0007e2000c10151a */
[----:B------:R-:W-:Y:S02]  /*149e0*/  ISETP.GT.AND P0, PT, R0, 0x8, P1 ;  /* 0x000000080000780c */ /* 0x000fe40000f04270 */
[----:B------:R-:W-:Y:S02]  /*149f0*/  F2FP.BF16.F32.PACK_AB R2, RZ, R2 ;  /* 0x00000002ff02723e */ /* 0x000fe400000010ff */
[----:B------:R-:W-:Y:S02]  /*14a00*/  ISETP.GT.AND P2, PT, R3, 0x38, PT ;  /* 0x000000380300780c */ /* 0x000fe40003f44270 */
[----:B--2---:R-:W-:Y:S01]  /*14a10*/  PRMT R14, R2, 0x7610, R14 ;  /* 0x00007610020e7816 */ /* 0x004fe2000000000e */
[----:B------:R-:W-:-:S06]  /*14a20*/  FMUL R2, R243, UR13 ;  /* 0x0000000df3027c20 */ /* 0x000fcc0008400000 */
[----:B------:R2:W-:Y:S01]  /*14a30*/  @P0 STG.E.U16 desc[UR26][R6.64+0x62], R14 ;  /* 0x0000620e06000986 */ /* 0x0005e2000c10151a */
[----:B------:R-:W-:Y:S02]  /*14a40*/  ISETP.GT.AND P0, PT, R0, RZ, P2 ;  /* 0x000000ff0000720c */ /* 0x000fe40001704270 */
[----:B------:R-:W-:Y:S02]  /*14a50*/  F2FP.BF16.F32.PACK_AB R2, RZ, R2 ;  /* 0x00000002ff02723e */ /* 0x000fe400000010ff */
[----:B------:R-:W-:Y:S02]  /*14a60*/  ISETP.GT.AND P1, PT, R3, 0x39, PT ;  /* 0x000000390300780c */ /* 0x000fe40003f24270 */
[----:B-1----:R-:W-:Y:S01]  /*14a70*/  PRMT R13, R2, 0x7610, R13 ;  /* 0x00007610020d7816 */ /* 0x002fe2000000000d */
[----:B------:R-:W-:-:S06]  /*14a80*/  FMUL R2, R242, UR13 ;  /* 0x0000000df2027c20 */ /* 0x000fcc0008400000 */
[----:B------:R1:W-:Y:S01]  /*14a90*/  @P0 STG.E.U16 desc[UR26][R4.64+0x70], R13 ;  /* 0x0000700d04000986 */ /* 0x0003e2000c10151a */
[----:B------:R-:W-:Y:S02]  /*14aa0*/  ISETP.GT.AND P0, PT, R0, RZ, P1 ;  /* 0x000000ff0000720c */ /* 0x000fe40000f04270 */
[----:B------:R-:W-:-:S04]  /*14ab0*/  F2FP.BF16.F32.PACK_AB R2, RZ, R2 ;  /* 0x00000002ff02723e */ /* 0x000fc800000010ff */
[----:B---3--:R-:W-:Y:S01]  /*14ac0*/  PRMT R12, R2, 0x7610, R12 ;  /* 0x00007610020c7816 */ /* 0x008fe2000000000c */
[----:B------:R-:W-:-:S06]  /*14ad0*/  FMUL R2, R241, UR13 ;  /* 0x0000000df1027c20 */ /* 0x000fcc0008400000 */
[----:B------:R3:W-:Y:S01]  /*14ae0*/  @P0 STG.E.U16 desc[UR26][R4.64+0x72], R12 ;  /* 0x0000720c04000986 */ /* 0x0007e2000c10151a */
[----:B------:R-:W-:Y:S02]  /*14af0*/  ISETP.GT.AND P0, PT, R0, 0x8, P2 ;  /* 0x000000080000780c */ /* 0x000fe40001704270 */
[----:B------:R-:W-:-:S04]  /*14b00*/  F2FP.BF16.F32.PACK_AB R2, RZ, R2 ;  /* 0x00000002ff02723e */ /* 0x000fc800000010ff */
[----:B--2---:R-:W-:Y:S01]  /*14b10*/  PRMT R14, R2, 0x7610, R14 ;  /* 0x00007610020e7816 */ /* 0x004fe2000000000e */
[----:B------:R-:W-:-:S06]  /*14b20*/  FMUL R2, R240, UR13 ;  /* 0x0000000df0027c20 */ /* 0x000fcc0008400000 */
[----:B------:R2:W-:Y:S01]  /*14b30*/  @P0 STG.E.U16 desc[UR26][R6.64+0x70], R14 ;  /* 0x0000700e06000986 */ /* 0x0005e2000c10151a */
[----:B------:R-:W-:Y:S02]  /*14b40*/  ISETP.GT.AND P0, PT, R0, 0x8, P1 ;  /* 0x000000080000780c */ /* 0x000fe40000f04270 */
[----:B------:R-:W-:Y:S02]  /*14b50*/  F2FP.BF16.F32.PACK_AB R2, RZ, R2 ;  /* 0x00000002ff02723e */ /* 0x000fe400000010ff */
[----:B------:R-:W-:Y:S02]  /*14b60*/  ISETP.GT.AND P2, PT, R3, 0x40, PT ;  /* 0x000000400300780c */ /* 0x000fe40003f44270 */
[----:B-1----:R-:W-:Y:S01]  /*14b70*/  PRMT R13, R2, 0x7610, R13 ;  /* 0x00007610020d7816 */ /* 0x002fe2000000000d */
[----:B------:R-:W-:-:S06]  /*14b80*/  FMUL R2, R239, UR13 ;  /* 0x0000000def027c20 */ /* 0x000fcc0008400000 */
[----:B------:R1:W-:Y:S01]  /*14b90*/  @P0 STG.E.U16 desc[UR26][R6.64+0x72], R13 ;  /* 0x0000720d06000986 */ /* 0x0003e2000c10151a */
[----:B------:R-:W-:Y:S02]  /*14ba0*/  ISETP.GT.AND P0, PT, R0, RZ, P2 ;  /* 0x000000ff0000720c */ /* 0x000fe40001704270 */
[----:B------:R-:W-:Y:S02]  /*14bb0*/  F2FP.BF16.F32.PACK_AB R2, RZ, R2 ;  /* 0x00000002ff02723e */ /* 0x000fe400000010ff */
[----:B------:R-:W-:Y:S02]  /*14bc0*/  ISETP.GT.AND P1, PT, R3, 0x41, PT ;  /* 0x000000410300780c */ /* 0x000fe40003f24270 */
[----:B---3--:R-:W-:Y:S01]  /*14bd0*/  PRMT R12, R2, 0x7610, R12 ;  /* 0x00007610020c7816 */ /* 0x008fe2000000000c */
[----:B------:R-:W-:-:S06]  /*14be0*/  FMUL R2, R238, UR13 ;  /* 0x0000000dee027c20 */ /* 0x000fcc0008400000 */
[----:B------:R3:W-:Y:S01]  /*14bf0*/  @P0 STG.E.U16 desc[UR26][R4.64+0x80], R12 ;  /* 0x0000800c04000986 */ /* 0x0007e2000c10151a */
[----:B------:R-:W-:Y:S02]  /*14c00*/  ISETP.GT.AND P0, PT, R0, RZ, P1 ;  /* 0x000000ff0000720c */ /* 0x000fe40000f04270 */
[----:B------:R-:W-:-:S04]  /*14c10*/  F2FP.BF16.F32.PACK_AB R2, RZ, R2 ;  /* 0x00000002ff02723e */ /* 0x000fc800000010ff */
[----:B--2---:R-:W-:Y:S01]  /*14c20*/  PRMT R14, R2, 0x7610, R14 ;  /* 0x00007610020e7816 */ /* 0x004fe2000000000e */
[----:B------:R-:W-:-:S06]  /*14c30*/  FMUL R2, R237, UR13 ;  /* 0x0000000ded027c20 */ /* 0x000fcc0008400000 */
[----:B------:R2:W-:Y:S01]  /*14c40*/  @P0 STG.E.U16 desc[UR26][R4.64+0x82], R14 ;  /* 0x0000820e04000986 */ /* 0x0005e2000c10151a */
[----:B------:R-:W-:Y:S02]  /*14c50*/  ISETP.GT.AND P0, PT, R0, 0x8, P2 ;  /* 0x000000080000780c */ /* 0x000fe40001704270 */
[----:B------:R-:W-:-:S04]  /*14c60*/  F2FP.BF16.F32.PACK_AB R2, RZ, R2 ;  /* 0x00000002ff02723e */ /* 0x000fc800000010ff */
[----:B-1----:R-:W-:Y:S01]  /*14c70*/  PRMT R13, R2, 0x7610, R13 ;  /* 0x00007610020d7816 */ /* 0x002fe2000000000d */
[----:B------:R-:W-:-:S06]  /*14c80*/  FMUL R2, R236, UR13 ;  /* 0x0000000dec027c20 */ /* 0x000fcc0008400000 */
[----:B------:R1:W-:Y:S01]  /*14c90*/  @P0 STG.E.U16 desc[UR26][R6.64+0x80], R13 ;  /* 0x0000800d06000986 */ /* 0x0003e2000c10151a */
[----:B------:R-:W-:Y:S02]  /*14ca0*/  ISETP.GT.AND P0, PT, R0, 0x8, P1 ;  /* 0x000000080000780c */ /* 0x000fe40000f04270 */
[----:B------:R-:W-:Y:S02]  /*14cb0*/  F2FP.BF16.F32.PACK_AB R2, RZ, R2 ;  /* 0x00000002ff02723e */ /* 0x000fe400000010ff */
[----:B------:R-:W-:Y:S02]  /*14cc0*/  ISETP.GT.AND P2, PT, R3, 0x48, PT ;  /* 0x000000480300780c */ /* 0x000fe40003f44270 */
[----:B---3--:R-:W-:Y:S01]  /*14cd0*/  PRMT R12, R2, 0x7610, R12 ;  /* 0x00007610020c7816 */ /* 0x008fe2000000000c */
[----:B------:R-:W-:-:S06]  /*14ce0*/  FMUL R2, R235, UR13 ;  /* 0x0000000deb027c20 */ /* 0x000fcc0008400000 */
        /* <DEDUP_REMOVED lines=132> */
[----:B------:R-:W-:-:S04]  /*15530*/  ISETP.GT.AND P0, PT, R3, 0x78, PT ;  /* 0x000000780300780c */ /* 0x000fc80003f04270 */
[----:B------:R-:W-:Y:S02]  /*15540*/  ISETP.GT.AND P1, PT, R0, RZ, P0 ;  /* 0x000000ff0000720c */ /* 0x000fe40000724270 */
[----:B------:R-:W-:-:S04]  /*15550*/  F2FP.BF16.F32.PACK_AB R2, RZ, R2 ;  /* 0x00000002ff02723e */ /* 0x000fc800000010ff */
[----:B--2---:R-:W-:Y:S01]  /*15560*/  PRMT R14, R2, 0x7610, R14 ;  /* 0x00007610020e7816 */ /* 0x004fe2000000000e */
[----:B------:R-:W-:-:S06]  /*15570*/  FMUL R2, R18, UR13 ;  /* 0x0000000d12027c20 */ /* 0x000fcc0008400000 */
[----:B------:R-:W-:Y:S01]  /*15580*/  @P1 STG.E.U16 desc[UR26][R4.64+0xf0], R14 ;  /* 0x0000f00e04001986 */ /* 0x000fe2000c10151a */
[----:B------:R-:W-:-:S04]  /*15590*/  ISETP.GT.AND P1, PT, R3, 0x79, PT ;  /* 0x000000790300780c */ /* 0x000fc80003f24270 */
[----:B------:R-:W-:Y:S02]  /*155a0*/  ISETP.GT.AND P6, PT, R0, RZ, P1 ;  /* 0x000000ff0000720c */ /* 0x000fe40000fc4270 */
[----:B------:R-:W-:-:S04]  /*155b0*/  F2FP.BF16.F32.PACK_AB R2, RZ, R2 ;  /* 0x00000002ff02723e */ /* 0x000fc800000010ff */
[----:B-1----:R-:W-:Y:S01]  /*155c0*/  PRMT R13, R2, 0x7610, R13 ;  /* 0x00007610020d7816 */ /* 0x002fe2000000000d */
[----:B------:R-:W-:-:S06]  /*155d0*/  FMUL R2, R17, UR13 ;  /* 0x0000000d11027c20 */ /* 0x000fcc0008400000 */
[----:B------:R1:W-:Y:S01]  /*155e0*/  @P6 STG.E.U16 desc[UR26][R4.64+0xf2], R13 ;  /* 0x0000f20d04006986 */ /* 0x0003e2000c10151a */
[----:B------:R-:W-:Y:S02]  /*155f0*/  ISETP.GT.AND P6, PT, R0, 0x8, P0 ;  /* 0x000000080000780c */ /* 0x000fe400007c4270 */
[----:B------:R-:W-:-:S04]  /*15600*/  F2FP.BF16.F32.PACK_AB R2, RZ, R2 ;  /* 0x00000002ff02723e */ /* 0x000fc800000010ff */
[----:B------:R-:W-:-:S07]  /*15610*/  PRMT R15, R2, 0x7610, R15 ;  /* 0x00007610020f7816 */ /* 0x000fce000000000f */
[----:B---3--:R-:W-:Y:S02]  /*15620*/  @P6 IMAD.MOV.U32 R12, RZ, RZ, R6 ;  /* 0x000000ffff0c6224 */ /* 0x008fe400078e0006 */
[----:B-1----:R-:W-:-:S05]  /*15630*/  @P6 IMAD.MOV.U32 R13, RZ, RZ, R7 ;  /* 0x000000ffff0d6224 */ /* 0x002fca00078e0007 */
[----:B------:R1:W-:Y:S01]  /*15640*/  @P6 STG.E.U16 desc[UR26][R12.64+0xf0], R15 ;  /* 0x0000f00f0c006986 */ /* 0x0003e2000c10151a */
[----:B------:R-:W-:Y:S01]  /*15650*/  ISETP.GT.AND P6, PT, R0, 0x8, P1 ;  /* 0x000000080000780c */ /* 0x000fe20000fc4270 */
[----:B------:R-:W-:-:S05]  /*15660*/  FMUL R2, R16, UR13 ;  /* 0x0000000d10027c20 */ /* 0x000fca0008400000 */
[----:B------:R-:W-:-:S07]  /*15670*/  F2FP.BF16.F32.PACK_AB R2, RZ, R2 ;  /* 0x00000002ff02723e */ /* 0x000fce00000010ff */
[----:B-1----:R-:W-:Y:S02]  /*15680*/  @P6 IMAD.MOV.U32 R12, RZ, RZ, R6 ;  /* 0x000000ffff0c6224 */ /* 0x002fe400078e0006 */
[----:B------:R-:W-:-:S05]  /*15690*/  @P6 IMAD.MOV.U32 R13, RZ, RZ, R7 ;  /* 0x000000ffff0d6224 */ /* 0x000fca00078e0007 */
[----:B------:R1:W-:Y:S01]  /*156a0*/  @P6 STG.E.U16 desc[UR26][R12.64+0xf2], R2 ;  /* 0x0000f2020c006986 */ /* 0x0003e2000c10151a */
[----:B------:R-:W-:-:S04]  /*156b0*/  IADD3 R6, P6, R4, UR9, RZ ;  /* 0x0000000904067c10 */ /* 0x000fc8000ffde0ff */
[----:B------:R-:W-:Y:S02]  /*156c0*/  IADD3.X R7, R5, UR6, RZ, P6, !PT ;  /* 0x0000000605077c10 */ /* 0x000fe4000b7fe4ff */
[----:B------:R-:W-:Y:S01]  /*156d0*/  ISETP.GT.AND P6, PT, R0, 0x40, P5 ;  /* 0x000000400000780c */ /* 0x000fe20002fc4270 */
[----:B------:R-:W-:-:S05]  /*156e0*/  FMUL R152, R152, UR13 ;  /* 0x0000000d98987c20 */ /* 0x000fca0008400000 */
[----:B------:R-:W-:-:S07]  /*156f0*/  F2FP.BF16.F32.PACK_AB R152, RZ, R152 ;  /* 0x00000098ff98723e */ /* 0x000fce00000010ff */
[----:B------:R-:W-:Y:S01]  /*15700*/  @P6 STG.E.U16 desc[UR26][R6.64], R152 ;  /* 0x0000009806006986 */ /* 0x000fe2000c10151a */
[----:B------:R-:W-:Y:S01]  /*15710*/  ISETP.GT.AND P6, PT, R3, 0x1, PT ;  /* 0x000000010300780c */ /* 0x000fe20003fc4270 */
[----:B------:R-:W-:-:S03]  /*15720*/  FMUL R153, R153, UR13 ;  /* 0x0000000d99997c20 */ /* 0x000fc60008400000 */
[----:B------:R-:W-:Y:S02]  /*15730*/  ISETP.GT.AND P6, PT, R0, 0x40, P6 ;  /* 0x000000400000780c */ /* 0x000fe400037c4270 */
[----:B------:R-:W-:Y:S01]  /*15740*/  F2FP.BF16.F32.PACK_AB R153, RZ, R153 ;  /* 0x00000099ff99723e */ /* 0x000fe200000010ff */
[----:B------:R-:W-:-:S10]  /*15750*/  FMUL R154, R154, UR13 ;  /* 0x0000000d9a9a7c20 */ /* 0x000fd40008400000 */
[----:B------:R-:W-:Y:S01]  /*15760*/  @P6 STG.E.U16 desc[UR26][R6.64+0x2], R153 ;  /* 0x0000029906006986 */ /* 0x000fe2000c10151a */
[----:B-1----:R-:W-:-:S04]  /*15770*/  IADD3 R12, P6, R6, UR5, RZ ;  /* 0x00000005060c7c10 */ /* 0x002fc8000ffde0ff */
[----:B------:R-:W-:Y:S02]  /*15780*/  IADD3.X R13, R7, UR4, RZ, P6, !PT ;  /* 0x00000004070d7c10 */ /* 0x000fe4000b7fe4ff */
[----:B------:R-:W-:Y:S02]  /*15790*/  ISETP.GT.AND P6, PT, R0, 0x48, P5 ;  /* 0x000000480000780c */ /* 0x000fe40002fc4270 */
[----:B------:R-:W-:-:S11]  /*157a0*/  F2FP.BF16.F32.PACK_AB R154, RZ, R154 ;  /* 0x0000009aff9a723e */ /* 0x000fd600000010ff */
[----:B------:R1:W-:Y:S01]  /*157b0*/  @P6 STG.E.U16 desc[UR26][R12.64], R154 ;  /* 0x0000009a0c006986 */ /* 0x0003e2000c10151a */
[----:B------:R-:W-:-:S04]  /*157c0*/  IADD3 R14, P6, R6, UR5, RZ ;  /* 0x00000005060e7c10 */ /* 0x000fc8000ffde0ff */
[----:B------:R-:W-:Y:S02]  /*157d0*/  IADD3.X R15, R7, UR4, RZ, P6, !PT ;  /* 0x00000004070f7c10 */ /* 0x000fe4000b7fe4ff */
[----:B------:R-:W-:Y:S01]  /*157e0*/  ISETP.GT.AND P6, PT, R3, 0x1, PT ;  /* 0x000000010300780c */ /* 0x000fe20003fc4270 */
[----:B------:R-:W-:-:S03]  /*157f0*/  FMUL R155, R155, UR13 ;  /* 0x0000000d9b9b7c20 */ /* 0x000fc60008400000 */
[----:B------:R-:W-:Y:S02]  /*15800*/  ISETP.GT.AND P6, PT, R0, 0x48, P6 ;  /* 0x000000480000780c */ /* 0x000fe400037c4270 */
[----:B------:R-:W-:Y:S01]  /*15810*/  F2FP.BF16.F32.PACK_AB R155, RZ, R155 ;  /* 0x0000009bff9b723e */ /* 0x000fe200000010ff */
[----:B------:R-:W-:-:S10]  /*15820*/  FMUL R156, R156, UR13 ;  /* 0x0000000d9c9c7c20 */ /* 0x000fd40008400000 */
[----:B------:R-:W-:Y:S01]  /*15830*/  @P6 STG.E.U16 desc[UR26][R14.64+0x2], R155 ;  /* 0x0000029b0e006986 */ /* 0x000fe2000c10151a */
[----:B------:R-:W-:-:S04]  /*15840*/  ISETP.GT.AND P6, PT, R3, 0x8, PT ;  /* 0x000000080300780c */ /* 0x000fc80003fc4270 */
        /* <DEDUP_REMOVED lines=278> */
[----:B------:R-:W-:-:S11]  /*169b0*/  F2FP.BF16.F32.PACK_AB R213, RZ, R213 ;  /* 0x000000d5ffd5723e */ /* 0x000fd600000010ff */
[----:B------:R2:W-:Y:S01]  /*169c0*/  @P6 STG.E.U16 desc[UR26][R6.64+0xf2], R213 ;  /* 0x0000f2d506006986 */ /* 0x0005e2000c10151a */
[----:B-1----:R-:W-:-:S04]  /*169d0*/  IADD3 R12, P6, R4, UR11, RZ ;  /* 0x0000000b040c7c10 */ /* 0x002fc8000ffde0ff */
[----:B------:R-:W-:Y:S02]  /*169e0*/  IADD3.X R13, R5, UR10, RZ, P6, !PT ;  /* 0x0000000a050d7c10 */ /* 0x000fe4000b7fe4ff */
[----:B------:R-:W-:Y:S01]  /*169f0*/  ISETP.GT.AND P6, PT, R0, 0x48, P0 ;  /* 0x000000480000780c */ /* 0x000fe200007c4270 */
[----:B------:R-:W-:-:S05]  /*16a00*/  FMUL R214, R214, UR13 ;  /* 0x0000000dd6d67c20 */ /* 0x000fca0008400000 */
[----:B------:R-:W-:-:S07]  /*16a10*/  F2FP.BF16.F32.PACK_AB R214, RZ, R214 ;  /* 0x000000d6ffd6723e */ /* 0x000fce00000010ff */
[----:B--2---:R-:W-:Y:S02]  /*16a20*/  @P6 IMAD.MOV.U32 R6, RZ, RZ, R10 ;  /* 0x000000ffff066224 */ /* 0x004fe400078e000a */
[----:B------:R-:W-:Y:S02]  /*16a30*/  @P6 IMAD.MOV.U32 R7, RZ, RZ, R11 ;  /* 0x000000ffff076224 */ /* 0x000fe400078e000b */
[----:B------:R-:W-:-:S03]  /*16a40*/  FMUL R215, R215, UR13 ;  /* 0x0000000dd7d77c20 */ /* 0x000fc60008400000 */
[----:B------:R1:W-:Y:S01]  /*16a50*/  @P6 STG.E.U16 desc[UR26][R6.64+0xf0], R214 ;  /* 0x0000f0d606006986 */ /* 0x0003e2000c10151a */
[----:B------:R-:W-:Y:S02]  /*16a60*/  ISETP.GT.AND P6, PT, R0, 0x48, P1 ;  /* 0x000000480000780c */ /* 0x000fe40000fc4270 */
[----:B------:R-:W-:Y:S01]  /*16a70*/  F2FP.BF16.F32.PACK_AB R215, RZ, R215 ;  /* 0x000000d7ffd7723e */ /* 0x000fe200000010ff */
[----:B------:R-:W-:-:S10]  /*16a80*/  FMUL R88, R88, UR13 ;  /* 0x0000000d58587c20 */ /* 0x000fd40008400000 */
[----:B------:R2:W-:Y:S01]  /*16a90*/  @P6 STG.E.U16 desc[UR26][R10.64+0xf2], R215 ;  /* 0x0000f2d70a006986 */ /* 0x0005e2000c10151a */
[----:B------:R-:W-:Y:S02]  /*16aa0*/  ISETP.GT.AND P6, PT, R0, 0x80, P5 ;  /* 0x000000800000780c */ /* 0x000fe40002fc4270 */
[----:B------:R-:W-:Y:S01]  /*16ab0*/  F2FP.BF16.F32.PACK_AB R88, RZ, R88 ;  /* 0x00000058ff58723e */ /* 0x000fe200000010ff */
[----:B------:R-:W-:-:S10]  /*16ac0*/  FMUL R89, R89, UR13 ;  /* 0x0000000d59597c20 */ /* 0x000fd40008400000 */
[----:B------:R-:W-:Y:S01]  /*16ad0*/  @P6 STG.E.U16 desc[UR26][R12.64], R88 ;  /* 0x000000580c006986 */ /* 0x000fe2000c10151a */
[----:B------:R-:W-:-:S04]  /*16ae0*/  ISETP.GT.AND P6, PT, R3, 0x1, PT ;  /* 0x000000010300780c */ /* 0x000fc80003fc4270 */
[----:B------:R-:W-:Y:S02]  /*16af0*/  ISETP.GT.AND P6, PT, R0, 0x80, P6 ;  /* 0x000000800000780c */ /* 0x000fe400037c4270 */
[----:B------:R-:W-:-:S11]  /*16b00*/  F2FP.BF16.F32.PACK_AB R89, RZ, R89 ;  /* 0x00000059ff59723e */ /* 0x000fd600000010ff */
[----:B------:R-:W-:Y:S01]  /*16b10*/  @P6 STG.E.U16 desc[UR26][R12.64+0x2], R89 ;  /* 0x000002590c006986 */ /* 0x000fe2000c10151a */
[----:B-1----:R-:W-:-:S04]  /*16b20*/  IADD3 R6, P6, R12, UR5, RZ ;  /* 0x000000050c067c10 */ /* 0x002fc8000ffde0ff */
[----:B------:R-:W-:Y:S02]  /*16b30*/  IADD3.X R7, R13, UR4, RZ, P6, !PT ;  /* 0x000000040d077c10 */ /* 0x000fe4000b7fe4ff */
[----:B--2---:R-:W-:-:S04]  /*16b40*/  IADD3 R10, P6, R12, UR5, RZ ;  /* 0x000000050c0a7c10 */ /* 0x004fc8000ffde0ff */
[----:B------:R-:W-:Y:S02]  /*16b50*/  IADD3.X R11, R13, UR4, RZ, P6, !PT ;  /* 0x000000040d0b7c10 */ /* 0x000fe4000b7fe4ff */
[----:B------:R-:W-:Y:S01]  /*16b60*/  ISETP.GT.AND P6, PT, R0, 0x88, P5 ;  /* 0x000000880000780c */ /* 0x000fe20002fc4270 */
[----:B------:R-:W-:-:S05]  /*16b70*/  FMUL R90, R90, UR13 ;  /* 0x0000000d5a5a7c20 */ /* 0x000fca0008400000 */
[----:B------:R-:W-:-:S07]  /*16b80*/  F2FP.BF16.F32.PACK_AB R90, RZ, R90 ;  /* 0x0000005aff5a723e */ /* 0x000fce00000010ff */
[----:B------:R1:W-:Y:S01]  /*16b90*/  @P6 STG.E.U16 desc[UR26][R6.64], R90 ;  /* 0x0000005a06006986 */ /* 0x0003e2000c10151a */
[----:B------:R-:W-:Y:S01]  /*16ba0*/  ISETP.GT.AND P6, PT, R3, 0x1, PT ;  /* 0x000000010300780c */ /* 0x000fe20003fc4270 */
[----:B------:R-:W-:-:S03]  /*16bb0*/  FMUL R91, R91, UR13 ;  /* 0x0000000d5b5b7c20 */ /* 0x000fc60008400000 */
[----:B------:R-:W-:Y:S02]  /*16bc0*/  ISETP.GT.AND P6, PT, R0, 0x88, P6 ;  /* 0x000000880000780c */ /* 0x000fe400037c4270 */
[----:B------:R-:W-:Y:S01]  /*16bd0*/  F2FP.BF16.F32.PACK_AB R91, RZ, R91 ;  /* 0x0000005bff5b723e */ /* 0x000fe200000010ff */
[----:B------:R-:W-:-:S10]  /*16be0*/  FMUL R92, R92, UR13 ;  /* 0x0000000d5c5c7c20 */ /* 0x000fd40008400000 */
[----:B------:R2:W-:Y:S01]  /*16bf0*/  @P6 STG.E.U16 desc[UR26][R10.64+0x2], R91 ;  /* 0x0000025b0a006986 */ /* 0x0005e2000c10151a */
[----:B------:R-:W-:-:S04]  /*16c00*/  ISETP.GT.AND P6, PT, R3, 0x8, PT ;  /* 0x000000080300780c */ /* 0x000fc80003fc4270 */
[----:B------:R-:W-:Y:S02]  /*16c10*/  ISETP.GT.AND P6, PT, R0, 0x80, P6 ;  /* 0x000000800000780c */ /* 0x000fe400037c4270 */
[----:B------:R-:W-:Y:S01]  /*16c20*/  F2FP.BF16.F32.PACK_AB R92, RZ, R92 ;  /* 0x0000005cff5c723e */ /* 0x000fe200000010ff */
[----:B------:R-:W-:-:S10]  /*16c30*/  FMUL R93, R93, UR13 ;  /* 0x0000000d5d5d7c20 */ /* 0x000fd40008400000 */
[----:B------:R-:W-:Y:S01]  /*16c40*/  @P6 STG.E.U16 desc[UR26][R12.64+0x10], R92 ;  /* 0x0000105c0c006986 */ /* 0x000fe2000c10151a */
[----:B------:R-:W-:-:S04]  /*16c50*/  ISETP.GT.AND P6, PT, R3, 0x9, PT ;  /* 0x000000090300780c */ /* 0x000fc80003fc4270 */
[----:B------:R-:W-:Y:S01]  /*16c60*/  ISETP.GT.AND P6, PT, R0, 0x80, P6 ;  /* 0x000000800000780c */ /* 0x000fe200037c4270 */
[----:B-1----:R-:W-:Y:S01]  /*16c70*/  IMAD.U32 R7, RZ, RZ, UR16 ;  /* 0x00000010ff077e24 */ /* 0x002fe2000f8e00ff */
[----:B------:R-:W-:Y:S01]  /*16c80*/  UIMAD UR6, UR17, 0x180, URZ ;  /* 0x00000180110678a4 */ /* 0x000fe2000f8e023f */
[----:B------:R-:W-:Y:S02]  /*16c90*/  F2FP.BF16.F32.PACK_AB R93, RZ, R93 ;  /* 0x0000005dff5d723e */ /* 0x000fe400000010ff */
[----:B------:R-:W-:-:S04]  /*16ca0*/  IMAD.WIDE.U32 R4, R7, 0x180, R4 ;  /* 0x0000018007047825 */ /* 0x000fc800078e0004 */
[----:B--2---:R-:W-:-:S04]  /*16cb0*/  VIADD R11, R5, UR6 ;  /* 0x00000006050b7c36 */ /* 0x004fc80008000000 */
[----:B------:R-:W-:Y:S01]  /*16cc0*/  @P6 STG.E.U16 desc[UR26][R12.64+0x12], R93 ;  /* 0x0000125d0c006986 */ /* 0x000fe2000c10151a */
        /* <DEDUP_REMOVED lines=272> */
[----:B------:R-:W-:Y:S02]  /*17dd0*/  F2FP.BF16.F32.PACK_AB R149, RZ, R149 ;  /* 0x00000095ff95723e */ /* 0x000fe400000010ff */
[----:B------:R-:W-:-:S09]  /*17de0*/  IADD3 R5, R5, UR6, RZ ;  /* 0x0000000605057c10 */ /* 0x000fd2000fffe0ff */
[----:B------:R-:W-:Y:S01]  /*17df0*/  @P6 STG.E.U16 desc[UR26][R12.64+0xf2], R149 ;  /* 0x0000f2950c006986 */ /* 0x000fe2000c10151a */
[----:B------:R-:W-:-:S04]  /*17e00*/  IADD3 R14, P6, R4, UR5, RZ ;  /* 0x00000005040e7c10 */ /* 0x000fc8000ffde0ff */
[----:B------:R-:W-:Y:S02]  /*17e10*/  IADD3.X R15, R5, UR4, RZ, P6, !PT ;  /* 0x00000004050f7c10 */ /* 0x000fe4000b7fe4ff */
[----:B------:R-:W-:Y:S01]  /*17e20*/  ISETP.GT.AND P6, PT, R0, 0x88, P0 ;  /* 0x000000880000780c */ /* 0x000fe200007c4270 */
[----:B------:R-:W-:-:S05]  /*17e30*/  FMUL R150, R150, UR13 ;  /* 0x0000000d96967c20 */ /* 0x000fca0008400000 */
[----:B------:R-:W-:Y:S01]  /*17e40*/  F2FP.BF16.F32.PACK_AB R150, RZ, R150 ;  /* 0x00000096ff96723e */ /* 0x000fe200000010ff */
[----:B------:R-:W-:-:S06]  /*17e50*/  FMUL R151, R151, UR13 ;  /* 0x0000000d97977c20 */ /* 0x000fcc0008400000 */
[----:B------:R-:W-:Y:S01]  /*17e60*/  @P6 STG.E.U16 desc[UR26][R8.64+0xf0], R150 ;  /* 0x0000f09608006986 */ /* 0x000fe2000c10151a */
[----:B------:R-:W-:Y:S02]  /*17e70*/  ISETP.GT.AND P6, PT, R0, 0x88, P1 ;  /* 0x000000880000780c */ /* 0x000fe40000fc4270 */
[----:B------:R-:W-:Y:S01]  /*17e80*/  F2FP.BF16.F32.PACK_AB R151, RZ, R151 ;  /* 0x00000097ff97723e */ /* 0x000fe200000010ff */
[----:B------:R-:W-:-:S10]  /*17e90*/  FMUL R24, R24, UR13 ;  /* 0x0000000d18187c20 */ /* 0x000fd40008400000 */
[----:B------:R-:W-:Y:S01]  /*17ea0*/  @P6 STG.E.U16 desc[UR26][R8.64+0xf2], R151 ;  /* 0x0000f29708006986 */ /* 0x000fe2000c10151a */
[----:B------:R-:W-:Y:S02]  /*17eb0*/  ISETP.GT.AND P6, PT, R0, 0xc0, P5 ;  /* 0x000000c00000780c */ /* 0x000fe40002fc4270 */
[----:B------:R-:W-:-:S11]  /*17ec0*/  F2FP.BF16.F32.PACK_AB R24, RZ, R24 ;  /* 0x00000018ff18723e */ /* 0x000fd600000010ff */
[----:B------:R-:W-:-:S05]  /*17ed0*/  @P6 IMAD.MOV.U32 R10, RZ, RZ, R4 ;  /* 0x000000ffff0a6224 */ /* 0x000fca00078e0004 */
[----:B------:R1:W-:Y:S01]  /*17ee0*/  @P6 STG.E.U16 desc[UR26][R10.64], R24 ;  /* 0x000000180a006986 */ /* 0x0003e2000c10151a */
[----:B------:R-:W-:-:S04]  /*17ef0*/  ISETP.GT.AND P6, PT, R3, 0x1, PT ;  /* 0x000000010300780c */ /* 0x000fc80003fc4270 */
[C---:B------:R-:W-:Y:S01]  /*17f00*/  ISETP.GT.AND P6, PT, R0.reuse, 0xc0, P6 ;  /* 0x000000c00000780c */ /* 0x040fe200037c4270 */
[----:B------:R-:W-:Y:S01]  /*17f10*/  FMUL R25, R25, UR13 ;  /* 0x0000000d19197c20 */ /* 0x000fe20008400000 */
[----:B------:R-:W-:Y:S01]  /*17f20*/  ISETP.GT.AND P5, PT, R0, 0xc8, P5 ;  /* 0x000000c80000780c */ /* 0x000fe20002fa4270 */
[----:B------:R-:W-:-:S03]  /*17f30*/  FMUL R26, R26, UR13 ;  /* 0x0000000d1a1a7c20 */ /* 0x000fc60008400000 */
[----:B------:R-:W-:Y:S02]  /*17f40*/  F2FP.BF16.F32.PACK_AB R25, RZ, R25 ;  /* 0x00000019ff19723e */ /* 0x000fe400000010ff */
[----:B------:R-:W-:-:S05]  /*17f50*/  F2FP.BF16.F32.PACK_AB R26, RZ, R26 ;  /* 0x0000001aff1a723e */ /* 0x000fca00000010ff */
[----:B-1----:R-:W-:-:S05]  /*17f60*/  @P6 IMAD.MOV.U32 R10, RZ, RZ, R4 ;  /* 0x000000ffff0a6224 */ /* 0x002fca00078e0004 */
[----:B------:R-:W-:Y:S01]  /*17f70*/  @P6 STG.E.U16 desc[UR26][R10.64+0x2], R25 ;  /* 0x000002190a006986 */ /* 0x000fe2000c10151a */
[----:B------:R-:W-:-:S03]  /*17f80*/  ISETP.GT.AND P6, PT, R3, 0x1, PT ;  /* 0x000000010300780c */ /* 0x000fc60003fc4270 */
[----:B------:R-:W-:Y:S01]  /*17f90*/  @P5 STG.E.U16 desc[UR26][R6.64], R26 ;  /* 0x0000001a06005986 */ /* 0x000fe2000c10151a */
[----:B------:R-:W-:Y:S01]  /*17fa0*/  ISETP.GT.AND P5, PT, R0, 0xc8, P6 ;  /* 0x000000c80000780c */ /* 0x000fe200037a4270 */
[----:B------:R-:W-:Y:S01]  /*17fb0*/  FMUL R27, R27, UR13 ;  /* 0x0000000d1b1b7c20 */ /* 0x000fe20008400000 */
[----:B------:R-:W-:-:S04]  /*17fc0*/  ISETP.GT.AND P6, PT, R3, 0x8, PT ;  /* 0x000000080300780c */ /* 0x000fc80003fc4270 */
[----:B------:R-:W-:Y:S01]  /*17fd0*/  F2FP.BF16.F32.PACK_AB R27, RZ, R27 ;  /* 0x0000001bff1b723e */ /* 0x000fe200000010ff */
[----:B------:R-:W-:-:S06]  /*17fe0*/  FMUL R28, R28, UR13 ;  /* 0x0000000d1c1c7c20 */ /* 0x000fcc0008400000 */
[----:B------:R1:W-:Y:S01]  /*17ff0*/  @P5 STG.E.U16 desc[UR26][R6.64+0x2], R27 ;  /* 0x0000021b06005986 */ /* 0x0003e2000c10151a */
[----:B------:R-:W-:Y:S02]  /*18000*/  ISETP.GT.AND P5, PT, R0, 0xc0, P6 ;  /* 0x000000c00000780c */ /* 0x000fe400037a4270 */
[----:B------:R-:W-:Y:S02]  /*18010*/  F2FP.BF16.F32.PACK_AB R28, RZ, R28 ;  /* 0x0000001cff1c723e */ /* 0x000fe400000010ff */
[----:B------:R-:W-:Y:S01]  /*18020*/  ISETP.GT.AND P6, PT, R3, 0x9, PT ;  /* 0x000000090300780c */ /* 0x000fe20003fc4270 */
[----:B------:R-:W-:-:S08]  /*18030*/  FMUL R29, R29, UR13 ;  /* 0x0000000d1d1d7c20 */ /* 0x000fd00008400000 */
        /* <DEDUP_REMOVED lines=11> */
[----:B------:R-:W-:Y:S02]  /*180f0*/  F2FP.BF16.F32.PACK_AB R31, RZ, R31 ;  /* 0x0000001fff1f723e */ /* 0x000fe400000010ff */
[----:B------:R-:W-:-:S09]  /*18100*/  ISETP.GT.AND P6, PT, R3, 0x10, PT ;  /* 0x000000100300780c */ /* 0x000fd20003fc4270 */
[----:B-1----:R-:W-:Y:S02]  /*18110*/  @P5 IMAD.MOV.U32 R6, RZ, RZ, R14 ;  /* 0x000000ffff065224 */ /* 0x002fe400078e000e */
[----:B------:R-:W-:Y:S02]  /*18120*/  @P5 IMAD.MOV.U32 R7, RZ, RZ, R15 ;  /* 0x000000ffff075224 */ /* 0x000fe400078e000f */
[----:B------:R-:W-:-:S03]  /*18130*/  FMUL R32, R32, UR13 ;  /* 0x0000000d20207c20 */ /* 0x000fc60008400000 */
[----:B------:R1:W-:Y:S01]  /*18140*/  @P5 STG.E.U16 desc[UR26][R6.64+0x12], R31 ;  /* 0x0000121f06005986 */ /* 0x0003e2000c10151a */
[----:B------:R-:W-:Y:S02]  /*18150*/  ISETP.GT.AND P5, PT, R0, 0xc0, P6 ;  /* 0x000000c00000780c */ /* 0x000fe400037a4270 */
[----:B------:R-:W-:Y:S02]  /*18160*/  F2FP.BF16.F32.PACK_AB R32, RZ, R32 ;  /* 0x00000020ff20723e */ /* 0x000fe400000010ff */
[----:B------:R-:W-:Y:S01]  /*18170*/  ISETP.GT.AND P6, PT, R3, 0x11, PT ;  /* 0x000000110300780c */ /* 0x000fe20003fc4270 */
[----:B------:R-:W-:-:S08]  /*18180*/  FMUL R33, R33, UR13 ;  /* 0x0000000d21217c20 */ /* 0x000fd00008400000 */
[----:B------:R-:W-:Y:S01]  /*18190*/  @P5 STG.E.U16 desc[UR26][R4.64+0x20], R32 ;  /* 0x0000202004005986 */ /* 0x000fe2000c10151a */
[----:B------:R-:W-:Y:S02]  /*181a0*/  ISETP.GT.AND P5, PT, R0, 0xc0, P6 ;  /* 0x000000c00000780c */ /* 0x000fe400037a4270 */
[----:B------:R-:W-:-:S11]  /*181b0*/  F2FP.BF16.F32.PACK_AB R33, RZ, R33 ;  /* 0x00000021ff21723e */ /* 0x000fd600000010ff */
[----:B------:R-:W-:Y:S01]  /*181c0*/  @P5 STG.E.U16 desc[UR26][R4.64+0x22], R33 ;  /* 0x0000222104005986 */ /* 0x000fe2000c10151a */
[----:B------:R-:W-:-:S04]  /*181d0*/  ISETP.GT.AND P5, PT, R3, 0x10, PT ;  /* 0x000000100300780c */ /* 0x000fc80003fa4270 */
[----:B------:R-:W-:Y:S01]  /*181e0*/  ISETP.GT.AND P5, PT, R0, 0xc8, P5 ;  /* 0x000000c80000780c */ /* 0x000fe20002fa4270 */
[----:B------:R-:W-:-:S05]  /*181f0*/  FMUL R34, R34, UR13 ;  /* 0x0000000d22227c20 */ /* 0x000fca0008400000 */
[----:B------:R-:W-:-:S07]  /*18200*/  F2FP.BF16.F32.PACK_AB R34, RZ, R34 ;  /* 0x00000022ff22723e */ /* 0x000fce00000010ff */
[----:B-1----:R-:W-:Y:S02]  /*18210*/  @P5 IMAD.MOV.U32 R6, RZ, RZ, R14 ;  /* 0x000000ffff065224 */ /* 0x002fe400078e000e */
[----:B------:R-:W-:-:S05]  /*18220*/  @P5 IMAD.MOV.U32 R7, RZ, RZ, R15 ;  /* 0x000000ffff075224 */ /* 0x000fca00078e000f */
[----:B------:R1:W-:Y:S01]  /*18230*/  @P5 STG.E.U16 desc[UR26][R6.64+0x20], R34 ;  /* 0x0000202206005986 */ /* 0x0003e2000c10151a */
[----:B------:R-:W-:Y:S01]  /*18240*/  ISETP.GT.AND P5, PT, R0, 0xc8, P6 ;  /* 0x000000c80000780c */ /* 0x000fe200037a4270 */
[----:B------:R-:W-:Y:S01]  /*18250*/  FMUL R35, R35, UR13 ;  /* 0x0000000d23237c20 */ /* 0x000fe20008400000 */
[----:B------:R-:W-:-:S04]  /*18260*/  ISETP.GT.AND P6, PT, R3, 0x18, PT ;  /* 0x000000180300780c */ /* 0x000fc80003fc4270 */
[----:B------:R-:W-:-:S07]  /*18270*/  F2FP.BF16.F32.PACK_AB R35, RZ, R35 ;  /* 0x00000023ff23723e */ /* 0x000fce00000010ff */
        /* <DEDUP_REMOVED lines=154> */
[----:B-1----:R-:W-:Y:S01]  /*18c20*/  @P5 IMAD.MOV.U32 R6, RZ, RZ, R14 ;  /* 0x000000ffff065224 */ /* 0x002fe200078e000e */
[----:B------:R-:W-:-:S05]  /*18c30*/  @P5 MOV R7, R15 ;  /* 0x0000000f00075202 */ /* 0x000fca0000000f00 */
        /* <DEDUP_REMOVED lines=69> */
[----:B------:R-:W-:Y:S01]  /*19090*/  @P5 STG.E.U16 desc[UR26][R6.64+0xc0], R74 ;  /* 0x0000c04a06005986 */ /* 0x000fe2000c10151a */
[----:B------:R-:W-:Y:S01]  /*190a0*/  ISETP.GT.AND P5, PT, R0, 0xc8, P6 ;  /* 0x000000c80000780c */ /* 0x000fe200037a4270 */
[----:B------:R-:W-:Y:S01]  /*190b0*/  FMUL R75, R75, UR13 ;  /* 0x0000000d4b4b7c20 */ /* 0x000fe20008400000 */
[----:B------:R-:W-:-:S04]  /*190c0*/  ISETP.GT.AND P6, PT, R3, 0x68, PT ;  /* 0x000000680300780c */ /* 0x000fc80003fc4270 */
[----:B------:R-:W-:-:S07]  /*190d0*/  F2FP.BF16.F32.PACK_AB R75, RZ, R75 ;  /* 0x0000004bff4b723e */ /* 0x000fce00000010ff */
[----:B------:R-:W-:Y:S02]  /*190e0*/  @P5 IMAD.MOV.U32 R2, RZ, RZ, R14 ;  /* 0x000000ffff025224 */ /* 0x000fe400078e000e */
[----:B------:R-:W-:-:S05]  /*190f0*/  @P5 IMAD.MOV.U32 R3, RZ, RZ, R15 ;  /* 0x000000ffff035224 */ /* 0x000fca00078e000f */
[----:B------:R1:W-:Y:S01]  /*19100*/  @P5 STG.E.U16 desc[UR26][R2.64+0xc2], R75 ;  /* 0x0000c24b02005986 */ /* 0x0003e2000c10151a */
[----:B------:R-:W-:Y:S01]  /*19110*/  ISETP.GT.AND P5, PT, R0, 0xc0, P6 ;  /* 0x000000c00000780c */ /* 0x000fe200037a4270 */
[----:B------:R-:W-:-:S05]  /*19120*/  FMUL R76, R76, UR13 ;  /* 0x0000000d4c4c7c20 */ /* 0x000fca0008400000 */
[----:B------:R-:W-:-:S07]  /*19130*/  F2FP.BF16.F32.PACK_AB R76, RZ, R76 ;  /* 0x0000004cff4c723e */ /* 0x000fce00000010ff */
[----:B-1----:R-:W-:Y:S02]  /*19140*/  @P5 IMAD.MOV.U32 R2, RZ, RZ, R4 ;  /* 0x000000ffff025224 */ /* 0x002fe400078e0004 */
[----:B------:R-:W-:-:S05]  /*19150*/  @P5 IMAD.MOV.U32 R3, RZ, RZ, R5 ;  /* 0x000000ffff035224 */ /* 0x000fca00078e0005 */
[----:B------:R1:W-:Y:S01]  /*19160*/  @P5 STG.E.U16 desc[UR26][R2.64+0xd0], R76 ;  /* 0x0000d04c02005986 */ /* 0x0003e2000c10151a */
[C---:B------:R-:W-:Y:S02]  /*19170*/  ISETP.GT.AND P5, PT, R0.reuse, 0xc0, P4 ;  /* 0x000000c00000780c */ /* 0x040fe400027a4270 */
[C---:B------:R-:W-:Y:S01]  /*19180*/  ISETP.GT.AND P6, PT, R0.reuse, 0xc8, P6 ;  /* 0x000000c80000780c */ /* 0x040fe200037c4270 */
[----:B------:R-:W-:Y:S01]  /*19190*/  FMUL R77, R77, UR13 ;  /* 0x0000000d4d4d7c20 */ /* 0x000fe20008400000 */
[----:B------:R-:W-:Y:S01]  /*191a0*/  ISETP.GT.AND P4, PT, R0, 0xc8, P4 ;  /* 0x000000c80000780c */ /* 0x000fe20002784270 */
[----:B------:R-:W-:-:S03]  /*191b0*/  FMUL R78, R78, UR13 ;  /* 0x0000000d4e4e7c20 */ /* 0x000fc60008400000 */
[----:B------:R-:W-:-:S05]  /*191c0*/  F2FP.BF16.F32.PACK_AB R77, RZ, R77 ;  /* 0x0000004dff4d723e */ /* 0x000fca00000010ff */
[----:B-1----:R-:W-:Y:S02]  /*191d0*/  @P5 IMAD.MOV.U32 R2, RZ, RZ, R4 ;  /* 0x000000ffff025224 */ /* 0x002fe400078e0004 */
[----:B------:R-:W-:Y:S01]  /*191e0*/  @P5 IMAD.MOV.U32 R3, RZ, RZ, R5 ;  /* 0x000000ffff035224 */ /* 0x000fe200078e0005 */
[----:B------:R-:W-:Y:S01]  /*191f0*/  F2FP.BF16.F32.PACK_AB R78, RZ, R78 ;  /* 0x0000004eff4e723e */ /* 0x000fe200000010ff */
[----:B------:R-:W-:-:S03]  /*19200*/  FMUL R79, R79, UR13 ;  /* 0x0000000d4f4f7c20 */ /* 0x000fc60008400000 */
[----:B------:R1:W-:Y:S01]  /*19210*/  @P5 STG.E.U16 desc[UR26][R2.64+0xd2], R77 ;  /* 0x0000d24d02005986 */ /* 0x0003e2000c10151a */
[----:B------:R-:W-:Y:S02]  /*19220*/  ISETP.GT.AND P5, PT, R0, 0xc0, P2 ;  /* 0x000000c00000780c */ /* 0x000fe400017a4270 */
[----:B------:R-:W-:Y:S01]  /*19230*/  F2FP.BF16.F32.PACK_AB R79, RZ, R79 ;  /* 0x0000004fff4f723e */ /* 0x000fe200000010ff */
[----:B-1----:R-:W-:Y:S02]  /*19240*/  @P6 IMAD.MOV.U32 R2, RZ, RZ, R14 ;  /* 0x000000ffff026224 */ /* 0x002fe400078e000e */
[----:B------:R-:W-:-:S05]  /*19250*/  @P6 IMAD.MOV.U32 R3, RZ, RZ, R15 ;  /* 0x000000ffff036224 */ /* 0x000fca00078e000f */
[----:B------:R1:W-:Y:S01]  /*19260*/  @P6 STG.E.U16 desc[UR26][R2.64+0xd0], R78 ;  /* 0x0000d04e02006986 */ /* 0x0003e2000c10151a */
[----:B------:R-:W-:Y:S01]  /*19270*/  FMUL R80, R80, UR13 ;  /* 0x0000000d50507c20 */ /* 0x000fe20008400000 */
[----:B-1----:R-:W-:Y:S02]  /*19280*/  @P4 IMAD.MOV.U32 R2, RZ, RZ, R14 ;  /* 0x000000ffff024224 */ /* 0x002fe400078e000e */
[----:B------:R-:W-:-:S05]  /*19290*/  @P4 IMAD.MOV.U32 R3, RZ, RZ, R15 ;  /* 0x000000ffff034224 */ /* 0x000fca00078e000f */
[----:B------:R1:W-:Y:S01]  /*192a0*/  @P4 STG.E.U16 desc[UR26][R2.64+0xd2], R79 ;  /* 0x0000d24f02004986 */ /* 0x0003e2000c10151a */
[C---:B------:R-:W-:Y:S02]  /*192b0*/  ISETP.GT.AND P4, PT, R0.reuse, 0xc0, P3 ;  /* 0x000000c00000780c */ /* 0x040fe40001f84270 */
[C---:B------:R-:W-:Y:S01]  /*192c0*/  ISETP.GT.AND P2, PT, R0.reuse, 0xc8, P2 ;  /* 0x000000c80000780c */ /* 0x040fe20001744270 */
[----:B------:R-:W-:Y:S01]  /*192d0*/  FMUL R81, R81, UR13 ;  /* 0x0000000d51517c20 */ /* 0x000fe20008400000 */
[----:B------:R-:W-:Y:S02]  /*192e0*/  F2FP.BF16.F32.PACK_AB R80, RZ, R80 ;  /* 0x00000050ff50723e */ /* 0x000fe400000010ff */
[----:B------:R-:W-:Y:S01]  /*192f0*/  ISETP.GT.AND P3, PT, R0, 0xc8, P3 ;  /* 0x000000c80000780c */ /* 0x000fe20001f64270 */
[----:B-1----:R-:W-:Y:S02]  /*19300*/  @P5 IMAD.MOV.U32 R2, RZ, RZ, R4 ;  /* 0x000000ffff025224 */ /* 0x002fe400078e0004 */
[----:B------:R-:W-:Y:S01]  /*19310*/  @P5 IMAD.MOV.U32 R3, RZ, RZ, R5 ;  /* 0x000000ffff035224 */ /* 0x000fe200078e0005 */
[----:B------:R-:W-:Y:S01]  /*19320*/  F2FP.BF16.F32.PACK_AB R81, RZ, R81 ;  /* 0x00000051ff51723e */ /* 0x000fe200000010ff */
[----:B------:R-:W-:-:S03]  /*19330*/  FMUL R82, R82, UR13 ;  /* 0x0000000d52527c20 */ /* 0x000fc60008400000 */
[----:B------:R1:W-:Y:S01]  /*19340*/  @P5 STG.E.U16 desc[UR26][R2.64+0xe0], R80 ;  /* 0x0000e05002005986 */ /* 0x0003e2000c10151a */
[C---:B------:R-:W-:Y:S02]  /*19350*/  ISETP.GT.AND P6, PT, R0.reuse, 0xc0, P0 ;  /* 0x000000c00000780c */ /* 0x040fe400007c4270 */
[C---:B------:R-:W-:Y:S02]  /*19360*/  ISETP.GT.AND P5, PT, R0.reuse, 0xc0, P1 ;  /* 0x000000c00000780c */ /* 0x040fe40000fa4270 */
[----:B------:R-:W-:Y:S01]  /*19370*/  ISETP.GT.AND P0, PT, R0, 0xc8, P0 ;  /* 0x000000c80000780c */ /* 0x000fe20000704270 */
[----:B-1----:R-:W-:Y:S02]  /*19380*/  @P4 IMAD.MOV.U32 R2, RZ, RZ, R4 ;  /* 0x000000ffff024224 */ /* 0x002fe400078e0004 */
[----:B------:R-:W-:Y:S01]  /*19390*/  @P4 IMAD.MOV.U32 R3, RZ, RZ, R5 ;  /* 0x000000ffff034224 */ /* 0x000fe200078e0005 */
[----:B------:R-:W-:Y:S01]  /*193a0*/  F2FP.BF16.F32.PACK_AB R82, RZ, R82 ;  /* 0x00000052ff52723e */ /* 0x000fe200000010ff */
[----:B------:R-:W-:-:S03]  /*193b0*/  FMUL R83, R83, UR13 ;  /* 0x0000000d53537c20 */ /* 0x000fc60008400000 */
[----:B------:R1:W-:Y:S01]  /*193c0*/  @P4 STG.E.U16 desc[UR26][R2.64+0xe2], R81 ;  /* 0x0000e25102004986 */ /* 0x0003e2000c10151a */
[----:B------:R-:W-:Y:S01]  /*193d0*/  FMUL R84, R84, UR13 ;  /* 0x0000000d54547c20 */ /* 0x000fe20008400000 */
[----:B------:R-:W-:Y:S01]  /*193e0*/  ISETP.GT.AND P1, PT, R0, 0xc8, P1 ;  /* 0x000000c80000780c */ /* 0x000fe20000f24270 */
[----:B------:R-:W-:Y:S01]  /*193f0*/  FMUL R85, R85, UR13 ;  /* 0x0000000d55557c20 */ /* 0x000fe20008400000 */
[----:B------:R-:W-:Y:S01]  /*19400*/  F2FP.BF16.F32.PACK_AB R83, RZ, R83 ;  /* 0x00000053ff53723e */ /* 0x000fe200000010ff */
[----:B------:R-:W-:Y:S01]  /*19410*/  FMUL R86, R86, UR13 ;  /* 0x0000000d56567c20 */ /* 0x000fe20008400000 */
[----:B-1----:R-:W-:Y:S02]  /*19420*/  @P2 IMAD.MOV.U32 R2, RZ, RZ, R14 ;  /* 0x000000ffff022224 */ /* 0x002fe400078e000e */
[----:B------:R-:W-:-:S05]  /*19430*/  @P2 IMAD.MOV.U32 R3, RZ, RZ, R15 ;  /* 0x000000ffff032224 */ /* 0x000fca00078e000f */
[----:B------:R1:W-:Y:S01]  /*19440*/  @P2 STG.E.U16 desc[UR26][R2.64+0xe0], R82 ;  /* 0x0000e05202002986 */ /* 0x0003e2000c10151a */
[----:B------:R-:W-:Y:S01]  /*19450*/  F2FP.BF16.F32.PACK_AB R84, RZ, R84 ;  /* 0x00000054ff54723e */ /* 0x000fe200000010ff */
[----:B------:R-:W-:Y:S01]  /*19460*/  @P5 IMAD.MOV.U32 R6, RZ, RZ, R4 ;  /* 0x000000ffff065224 */ /* 0x000fe200078e0004 */
[----:B------:R-:W-:Y:S01]  /*19470*/  F2FP.BF16.F32.PACK_AB R85, RZ, R85 ;  /* 0x00000055ff55723e */ /* 0x000fe200000010ff */
[----:B------:R-:W-:Y:S01]  /*19480*/  @P5 IMAD.MOV.U32 R7, RZ, RZ, R5 ;  /* 0x000000ffff075224 */ /* 0x000fe200078e0005 */
[----:B------:R-:W-:Y:S01]  /*19490*/  F2FP.BF16.F32.PACK_AB R86, RZ, R86 ;  /* 0x00000056ff56723e */ /* 0x000fe200000010ff */
[----:B-1----:R-:W-:Y:S02]  /*194a0*/  @P3 IMAD.MOV.U32 R2, RZ, RZ, R14 ;  /* 0x000000ffff023224 */ /* 0x002fe400078e000e */
[----:B------:R-:W-:-:S05]  /*194b0*/  @P3 IMAD.MOV.U32 R3, RZ, RZ, R15 ;  /* 0x000000ffff033224 */ /* 0x000fca00078e000f */
[----:B------:R1:W-:Y:S04]  /*194c0*/  @P3 STG.E.U16 desc[UR26][R2.64+0xe2], R83 ;  /* 0x0000e25302003986 */ /* 0x0003e8000c10151a */
[----:B------:R2:W-:Y:S04]  /*194d0*/  @P6 STG.E.U16 desc[UR26][R4.64+0xf0], R84 ;  /* 0x0000f05404006986 */ /* 0x0005e8000c10151a */
[----:B------:R2:W-:Y:S01]  /*194e0*/  @P5 STG.E.U16 desc[UR26][R6.64+0xf2], R85 ;  /* 0x0000f25506005986 */ /* 0x0005e2000c10151a */
[----:B-1----:R-:W-:Y:S01]  /*194f0*/  @P0 IMAD.MOV.U32 R2, RZ, RZ, R14 ;  /* 0x000000ffff020224 */ /* 0x002fe200078e000e */
[----:B------:R-:W-:Y:S01]  /*19500*/  @P0 MOV R3, R15 ;  /* 0x0000000f00030202 */ /* 0x000fe20000000f00 */
[----:B------:R-:W-:-:S04]  /*19510*/  FMUL R87, R87, UR13 ;  /* 0x0000000d57577c20 */ /* 0x000fc80008400000 */
[----:B------:R2:W-:Y:S01]  /*19520*/  @P0 STG.E.U16 desc[UR26][R2.64+0xf0], R86 ;  /* 0x0000f05602000986 */ /* 0x0005e2000c10151a */
[----:B------:R-:W-:Y:S05]  /*19530*/  @!P1 EXIT ;  /* 0x000000000000994d */ /* 0x000fea0003800000 */
[----:B------:R-:W-:-:S05]  /*19540*/  F2FP.BF16.F32.PACK_AB R87, RZ, R87 ;  /* 0x00000057ff57723e */ /* 0x000fca00000010ff */
[----:B------:R-:W-:Y:S01]  /*19550*/  STG.E.U16 desc[UR26][R14.64+0xf2], R87 ;  /* 0x0000f2570e007986 */ /* 0x000fe2000c10151a */
[----:B------:R-:W-:Y:S05]  /*19560*/  EXIT ;  /* 0x000000000000794d */ /* 0x000fea0003800000 */
.L_x_9:
[----:B------:R-:W-:-:S13]  /*19570*/  ISETP.NE.AND P0, PT, RZ, UR9, PT ;  /* 0x00000009ff007c0c */ /* 0x000fda000bf05270 */
[----:B------:R-:W-:Y:S05]  /*19580*/  @P0 EXIT ;  /* 0x000000000000094d */ /* 0x000fea0003800000 */
[----:B------:R-:W-:-:S13]  /*19590*/  ELECT P0, URZ, PT ;  /* 0x00000000003f782f */ /* 0x000fda0003800000 */
[----:B------:R-:W-:Y:S05]  /*195a0*/  @!P0 BRA `(.L_x_524) ;  /* 0x0000000800908947 */ /* 0x000fea0003800000 */
[----:B------:R-:W-:Y:S01]  /*195b0*/  UISETP.GE.AND UP0, UPT, UR25, 0x1, UPT ;  /* 0x000000011900788c */ /* 0x000fe2000bf06270 */
[----:B------:R-:W-:-:S04]  /*195c0*/  SHF.R.S32.HI R3, RZ, 0x1f, R4 ;  /* 0x0000001fff037819 */ /* 0x000fc80000011404 */
[----:B------:R-:W-:Y:S02]  /*195d0*/  LEA.HI R6, R3, R4, RZ, 0x7 ;  /* 0x0000000403067211 */ /* 0x000fe400078f38ff */
[----:B------:R-:W-:-:S13]  /*195e0*/  PLOP3.LUT P0, PT, PT, PT, UP0, 0x80, 0x0 ;  /* 0x000000000000781c */ /* 0x000fda0003f0f008 */
[----:B------:R-:W-:Y:S05]  /*195f0*/  @!P0 BRA `(.L_x_524) ;  /* 0x00000008007c8947 */ /* 0x000fea0003800000 */
[----:B------:R-:W0:Y:S01]  /*19600*/  S2R R5, SR_CTAID.X ;  /* 0x0000000000057919 */ /* 0x000e220000002500 */
[----:B------:R-:W1:Y:S01]  /*19610*/  LDC.64 R2, c[0x0][0x4f8] ;  /* 0x00013e00ff027b82 */ /* 0x000e620000000a00 */
[----:B------:R-:W-:Y:S01]  /*19620*/  ULDC.64 UR8, c[0x0][0x4c0] ;  /* 0x0001300000087ab9 */ /* 0x000fe20000000a00 */
[----:B------:R-:W-:Y:S01]  /*19630*/  LOP3.LUT R7, R6, 0xffffff80, RZ, 0xc0, !PT ;  /* 0xffffff8006077812 */ /* 0x000fe200078ec0ff */
[----:B------:R-:W-:Y:S01]  /*19640*/  ULDC UR4, c[0x0][0x4c8] ;  /* 0x0001320000047ab9 */ /* 0x000fe20000000800 */
[----:B------:R-:W-:Y:S01]  /*19650*/  IMAD.U32 R9, RZ, RZ, UR8 ;  /* 0x00000008ff097e24 */ /* 0x000fe2000f8e00ff */
[----:B------:R-:W-:Y:S01]  /*19660*/  LOP3.LUT P0, RZ, R4, 0x1f, RZ, 0xc0, !PT ;  /* 0x0000001f04ff7812 */ /* 0x000fe2000780c0ff */
[----:B------:R-:W-:Y:S01]  /*19670*/  IMAD.U32 R11, RZ, RZ, UR4 ;  /* 0x00000004ff0b7e24 */ /* 0x000fe2000f8e00ff */
[----:B------:R-:W-:Y:S01]  /*19680*/  UIADD3 UR4, UR5, 0x1, URZ ;  /* 0x0000000105047890 */ /* 0x000fe2000fffe03f */
[----:B------:R-:W2:Y:S01]  /*19690*/  LDC R0, c[0x0][0x500] ;  /* 0x00014000ff007b82 */ /* 0x000ea20000000800 */
[----:B------:R-:W-:-:S02]  /*196a0*/  IMAD.U32 R10, RZ, RZ, UR15 ;  /* 0x0000000fff0a7e24 */ /* 0x000fc4000f8e00ff */
[----:B------:R-:W-:Y:S02]  /*196b0*/  IMAD.IADD R7, R4, 0x1, -R7 ;  /* 0x0000000104077824 */ /* 0x000fe400078e0a07 */
[----:B------:R-:W-:Y:S02]  /*196c0*/  IMAD.U32 R4, RZ, RZ, UR9 ;  /* 0x00000009ff047e24 */ /* 0x000fe4000f8e00ff */
[----:B------:R-:W-:Y:S01]  /*196d0*/  IMAD.SHL.U32 R10, R10, 0x80, RZ ;  /* 0x000000800a0a7824 */ /* 0x000fe200078e00ff */
[C---:B------:R-:W-:Y:S01]  /*196e0*/  ISETP.NE.AND P2, PT, R7.reuse, RZ, PT ;  /* 0x000000ff0700720c */ /* 0x040fe20003f45270 */
[----:B------:R-:W-:Y:S01]  /*196f0*/  IMAD.MOV.U32 R15, RZ, RZ, RZ ;  /* 0x000000ffff0f7224 */ /* 0x000fe200078e00ff */
[----:B------:R-:W-:Y:S01]  /*19700*/  ISETP.NE.OR P0, PT, R7, RZ, !P0 ;  /* 0x000000ff0700720c */ /* 0x000fe20004705670 */
[----:B------:R-:W-:Y:S02]  /*19710*/  IMAD.U32 R16, RZ, RZ, UR4 ;  /* 0x00000004ff107e24 */ /* 0x000fe4000f8e00ff */
[----:B------:R-:W-:-:S02]  /*19720*/  VIADD R17, R10, 0x40 ;  /* 0x000000400a117836 */ /* 0x000fc40000000000 */
[----:B-1----:R-:W-:Y:S02]  /*19730*/  IMAD R6, R9, UR23, R2 ;  /* 0x0000001709067c24 */ /* 0x002fe4000f8e0202 */
[----:B------:R-:W-:Y:S02]  /*19740*/  IMAD R7, R4, UR24, R3 ;  /* 0x0000001804077c24 */ /* 0x000fe4000f8e0203 */
[----:B------:R-:W-:Y:S02]  /*19750*/  IMAD.MOV.U32 R2, RZ, RZ, 0x1 ;  /* 0x00000001ff027424 */ /* 0x000fe400078e00ff */
[----:B------:R-:W-:Y:S02]  /*19760*/  IMAD.MOV.U32 R3, RZ, RZ, RZ ;  /* 0x000000ffff037224 */ /* 0x000fe400078e00ff */
[----:B--2---:R-:W-:Y:S02]  /*19770*/  IMAD R9, R11, UR7, R0 ;  /* 0x000000070b097c24 */ /* 0x004fe4000f8e0200 */
[----:B------:R-:W-:-:S02]  /*19780*/  IMAD.U32 R0, RZ, RZ, UR6 ;  /* 0x00000006ff007e24 */ /* 0x000fc4000f8e00ff */
[----:B0-----:R-:W-:-:S03]  /*19790*/  IMAD.SHL.U32 R8, R5, 0x100, RZ ;  /* 0x0000010005087824 */ /* 0x001fc600078e00ff */
[----:B------:R-:W-:Y:S01]  /*197a0*/  LOP3.LUT R0, R0, 0x2, RZ, 0xfc, !PT ;  /* 0x0000000200007812 */ /* 0x000fe200078efcff */
[C---:B------:R-:W-:Y:S02]  /*197b0*/  VIADD R11, R8.reuse, 0x40 ;  /* 0x00000040080b7836 */ /* 0x040fe40000000000 */
[C---:B------:R-:W-:Y:S02]  /*197c0*/  VIADD R13, R8.reuse, 0x80 ;  /* 0x00000080080d7836 */ /* 0x040fe40000000000 */
[----:B------:R-:W-:-:S07]  /*197d0*/  VIADD R14, R8, 0xc0 ;  /* 0x000000c0080e7836 */ /* 0x000fce0000000000 */
.L_x_528:
[----:B------:R-:W0:Y:S01]  /*197e0*/  S2R R5, SR_CgaCtaId ;  /* 0x0000000000057919 */ /* 0x000e220000008800 */
[----:B------:R-:W-:-:S04]  /*197f0*/  MOV R4, 0x400 ;  /* 0x0000040000047802 */ /* 0x000fc80000000f00 */
[----:B0-----:R-:W-:Y:S02]  /*19800*/  LEA R12, R5, R4, 0x18 ;  /* 0x00000004050c7211 */ /* 0x001fe400078ec0ff */
[----:B------:R-:W-:-:S03]  /*19810*/  SHF.L.U32 R4, R2, 0x1f, RZ ;  /* 0x0000001f02047819 */ /* 0x000fc600000006ff */
[----:B------:R-:W-:-:S07]  /*19820*/  IMAD R5, R3, 0x8, R12 ;  /* 0x0000000803057824 */ /* 0x000fce00078e020c */
.L_x_525:
[----:B0-----:R0:W1:Y:S02]  /*19830*/  SYNCS.PHASECHK.TRANS64.TRYWAIT P1, [R5+URZ+0x30020], R4 ;  /* 0x03002004050075a7 */ /* 0x001064000802017f */
[----:B-1----:R-:W-:Y:S05]  /*19840*/  @!P1 NANOSLEEP.SYNCS 0x989680 ;  /* 0x009896800000995d */ /* 0x002fea0003900000 */
[----:B------:R-:W1:Y:S02]  /*19850*/  @!P1 SYNCS.PHASECHK.TRANS64 P1, [R5+URZ+0x30020], R4 ;  /* 0x03002004050095a7 */ /* 0x000e64000802007f */
[----:B-1----:R-:W-:Y:S05]  /*19860*/  @!P1 BRA `(.L_x_525) ;  /* 0xfffffffc00f09947 */ /* 0x002fea000383ffff */
[----:B0-----:R-:W0:Y:S02]  /*19870*/  @!P2 LDC R4, c[0x0][0x580] ;  /* 0x00016000ff04ab82 */ /* 0x001e240000000800 */
[----:B0-----:R0:W-:Y:S02]  /*19880*/  @!P2 SYNCS.ARRIVE.TRANS64 RZ, [R5+URZ+0x30000], R4 ;  /* 0x0300000405ffa9a7 */ /* 0x0011e4000800003f */
[----:B0-----:R-:W-:-:S04]  /*19890*/  PRMT R4, R0, 0x9910, RZ ;  /* 0x0000991000047816 */ /* 0x001fc800000000ff */
[----:B------:R-:W-:-:S13]  /*198a0*/  ISETP.NE.AND P1, PT, R4, 0x2, PT ;  /* 0x000000020400780c */ /* 0x000fda0003f25270 */
[----:B------:R-:W-:Y:S05]  /*198b0*/  @P1 BRA `(.L_x_526) ;  /* 0x0000000000041947 */ /* 0x000fea0003800000 */
[----:B------:R-:W-:Y:S01]  /*198c0*/  BPT.TRAP 0x1 ;  /* 0x000000040000795c */ /* 0x000fe20000300000 */
.L_x_526:
[----:B------:R-:W-:Y:S05]  /*198d0*/  @P0 BRA `(.L_x_527) ;  /* 0x0000000000040947 */ /* 0x000fea0003800000 */
[----:B------:R-:W-:Y:S01]  /*198e0*/  BPT.TRAP 0x1 ;  /* 0x000000040000795c */ /* 0x000fe20000300000 */
.L_x_527:
[----:B------:R-:W-:Y:S01]  /*198f0*/  ULDC UR4, c[0x0][0x490] ;  /* 0x0001240000047ab9 */ /* 0x000fe20000000800 */
[----:B------:R-:W-:Y:S01]  /*19900*/  R2UR UR18, R15 ;  /* 0x000000000f1272ca */ /* 0x000fe200000e0000 */
[----:B------:R-:W-:Y:S01]  /*19910*/  UISETP.NE.AND UP0, UPT, UR4, 0x1, UPT ;  /* 0x000000010400788c */ /* 0x000fe2000bf05270 */
[C---:B------:R-:W-:Y:S01]  /*19920*/  R2UR UR28, R3.reuse ;  /* 0x00000000031c72ca */ /* 0x040fe200000e0000 */
[----:B------:R-:W-:Y:S01]  /*19930*/  ULDC UR10, c[0x0][0x49c] ;  /* 0x00012700000a7ab9 */ /* 0x000fe20000000800 */
[----:B------:R-:W-:Y:S01]  /*19940*/  LEA R4, R3, 0x1000, 0xe ;  /* 0x0000100003047811 */ /* 0x000fe200078e70ff */
[----:B------:R-:W-:Y:S01]  /*19950*/  UISETP.NE.AND UP1, UPT, UR10, 0x1, UPT ;  /* 0x000000010a00788c */ /* 0x000fe2000bf25270 */
[----:B------:R-:W-:Y:S01]  /*19960*/  R2UR UR31, R15 ;  /* 0x000000000f1f72ca */ /* 0x000fe200000e0000 */
[----:B------:R-:W-:Y:S01]  /*19970*/  ULDC UR41, c[0x0][0x4a8] ;  /* 0x00012a0000297ab9 */ /* 0x000fe20000000800 */
[----:B------:R-:W-:Y:S01]  /*19980*/  UIADD3 UR4, -UR4, URZ, URZ ;  /* 0x0000003f04047290 */ /* 0x000fe2000fffe13f */
[----:B------:R-:W-:Y:S01]  /*19990*/  IMAD R4, R3, -0x2000, R4 ;  /* 0xffffe00003047824 */ /* 0x000fe200078e0204 */
[----:B------:R-:W-:Y:S01]  /*199a0*/  R2UR UR29, R5 ;  /* 0x00000000051d72ca */ /* 0x000fe200000e0000 */
[C-C-:B------:R-:W-:Y:S01]  /*199b0*/  IMAD R5, R3.reuse, 0x4000, R12.reuse ;  /* 0x0000400003057824 */ /* 0x140fe200078e020c */
[----:B------:R-:W-:Y:S01]  /*199c0*/  @UP0 ULDC UR8, c[0x0][0x494] ;  /* 0x0001250000080ab9 */ /* 0x000fe20000000800 */
[----:B------:R-:W-:Y:S01]  /*199d0*/  @UP0 ULDC UR12, c[0x0][0x494] ;  /* 0x00012500000c0ab9 */ /* 0x000fe20000000800 */
[----:B------:R-:W-:Y:S01]  /*199e0*/  UIMAD.WIDE.U32 UR8, UR18, UR8, URZ ;  /* 0x00000008120872a5 */ /* 0x000fe2000f8e003f */
[----:B------:R-:W-:Y:S01]  /*199f0*/  IMAD R4, R4, 0x2, R12 ;  /* 0x0000000204047824 */ /* 0x000fe200078e020c */
[----:B------:R-:W-:Y:S01]  /*19a00*/  UIMAD.WIDE.U32 UR12, UR18, UR12, URZ ;  /* 0x0000000c120c72a5 */ /* 0x000fe2000f8e003f */
[----:B------:R-:W-:Y:S01]  /*19a10*/  VIADD R16, R16, 0xffffffff ;  /* 0xffffffff10107836 */ /* 0x000fe20000000000 */
[----:B------:R-:W-:Y:S01]  /*19a20*/  @UP0 ULDC UR11, c[0x0][0x498] ;  /* 0x00012600000b0ab9 */ /* 0x000fe20000000800 */
[----:B------:R-:W-:Y:S01]  /*19a30*/  @UP0 ULDC UR14, c[0x0][0x498] ;  /* 0x00012600000e0ab9 */ /* 0x000fe20000000800 */
[----:B------:R-:W-:Y:S01]  /*19a40*/  UMOV UR30, UR18 ;  /* 0x00000012001e7c82 */ /* 0x000fe20008000000 */
[----:B------:R-:W-:Y:S01]  /*19a50*/  R2UR UR8, R12 ;  /* 0x000000000c0872ca */ /* 0x000fe200000e0000 */
[----:B------:R-:W-:Y:S01]  /*19a60*/  @UP0 USHF.R.U32.HI UR30, URZ, UR11, UR9 ;  /* 0x0000000b3f1e0299 */ /* 0x000fe20008011609 */
[----:B------:R-:W-:Y:S01]  /*19a70*/  ISETP.GT.AND P3, PT, R16, 0x1, PT ;  /* 0x000000011000780c */ /* 0x000fe20003f64270 */
[----:B------:R-:W-:Y:S01]  /*19a80*/  @UP0 USHF.R.U32.HI UR18, URZ, UR14, UR13 ;  /* 0x0000000e3f120299 */ /* 0x000fe2000801160d */
[----:B------:R-:W-:Y:S01]  /*19a90*/  VIADD R3, R3, 0x1 ;  /* 0x0000000103037836 */ /* 0x000fe20000000000 */
[----:B------:R-:W-:Y:S01]  /*19aa0*/  @UP1 ULDC.64 UR16, c[0x0][0x4a0] ;  /* 0x0001280000101ab9 */ /* 0x000fe20000000a00 */
[----:B------:R-:W-:Y:S01]  /*19ab0*/  @UP1 ULDC.64 UR26, c[0x0][0x4a0] ;  /* 0x00012800001a1ab9 */ /* 0x000fe20000000a00 */
[----:B------:R-:W-:Y:S01]  /*19ac0*/  UIMAD.WIDE.U32 UR12, UR30, UR16, URZ ;  /* 0x000000101e0c72a5 */ /* 0x000fe2000f8e003f */
[----:B------:R-:W-:Y:S01]  /*19ad0*/  R2UR UR16, R5 ;  /* 0x00000000051072ca */ /* 0x000fe200000e0000 */
[----:B------:R-:W-:Y:S01]  /*19ae0*/  UIMAD.WIDE.U32 UR20, UR18, UR26, URZ ;  /* 0x0000001a121472a5 */ /* 0x000fe2000f8e003f */
[----:B------:R-:W-:Y:S01]  /*19af0*/  ISETP.NE.AND P1, PT, R3, 0x4, PT ;  /* 0x000000040300780c */ /* 0x000fe20003f25270 */
[----:B------:R-:W-:Y:S01]  /*19b00*/  UISETP.NE.AND UP0, UPT, UR41, 0x1, UPT ;  /* 0x000000012900788c */ /* 0x000fe2000bf05270 */
[----:B------:R-:W-:Y:S01]  /*19b10*/  VIADD R15, R15, 0x40 ;  /* 0x000000400f0f7836 */ /* 0x000fe20000000000 */
[----:B------:R-:W-:Y:S01]  /*19b20*/  UMOV UR9, UR30 ;  /* 0x0000001e00097c82 */ /* 0x000fe20008000000 */
[----:B------:R-:W-:Y:S01]  /*19b30*/  @UP1 USHF.R.U32.HI UR9, URZ, UR17, UR13 ;  /* 0x000000113f091299 */ /* 0x000fe2000801160d */
[----:B------:R-:W-:Y:S01]  /*19b40*/  SEL R5, RZ, 0x1, P1 ;  /* 0x00000001ff057807 */ /* 0x000fe20000800000 */
[----:B------:R-:W-:Y:S01]  /*19b50*/  ULEA UR28, UR28, UR8, 0xf ;  /* 0x000000081c1c7291 */ /* 0x000fe2000f8e783f */
[----:B------:R-:W-:Y:S01]  /*19b60*/  R2UR UR8, R4 ;  /* 0x00000000040872ca */ /* 0x000fe200000e0000 */
[----:B------:R-:W-:Y:S01]  /*19b70*/  UMOV UR17, UR18 ;  /* 0x0000001200117c82 */ /* 0x000fe20008000000 */
[----:B------:R-:W-:Y:S01]  /*19b80*/  @UP1 USHF.R.U32.HI UR17, URZ, UR27, UR21 ;  /* 0x0000001b3f111299 */ /* 0x000fe20008011615 */
[----:B------:R-:W-:Y:S01]  /*19b90*/  IMAD.U32 R4, R7, 0x20, R6 ;  /* 0x0000002007047824 */ /* 0x000fe200078e0006 */
[----:B------:R-:W-:Y:S01]  /*19ba0*/  UIMAD UR19, UR30, UR4, UR31 ;  /* 0x000000041e1372a4 */ /* 0x000fe2000f8e021f */
[----:B------:R-:W-:Y:S01]  /*19bb0*/  LOP3.LUT R2, R2, R5, RZ, 0x3c, !PT ;  /* 0x0000000502027212 */ /* 0x000fe200078e3cff */
[----:B------:R-:W-:Y:S01]  /*19bc0*/  ULDC.64 UR20, c[0x0][0x198] ;  /* 0x0000660000147ab9 */ /* 0x000fe20000000a00 */
[----:B------:R-:W-:Y:S01]  /*19bd0*/  UIMAD UR11, UR18, UR4, UR31 ;  /* 0x00000004120b72a4 */ /* 0x000fe2000f8e021f */
[----:B------:R-:W-:Y:S01]  /*19be0*/  IMAD.U32 R4, R9, 0x400, R4 ;  /* 0x0000040009047824 */ /* 0x000fe200078e0004 */
[----:B------:R-:W-:Y:S01]  /*19bf0*/  UIADD3 UR26, UP1, UR20, 0xf0, URZ ;  /* 0x000000f0141a7890 */ /* 0x000fe2000ff3e03f */
[----:B------:R-:W-:Y:S01]  /*19c00*/  SEL R3, R3, RZ, P1 ;  /* 0x000000ff03037207 */ /* 0x000fe20000800000 */
[----:B------:R-:W-:-:S02]  /*19c10*/  UIADD3 UR50, UP2, UR20, 0x1f0, URZ ;  /* 0x000001f014327890 */ /* 0x000fc4000ff5e03f */
[----:B------:R-:W-:Y:S01]  /*19c20*/  UIADD3.X UR27, URZ, UR21, URZ, UP1, !UPT ;  /* 0x000000153f1b7290 */ /* 0x000fe20008ffe43f */
[----:B------:R-:W-:Y:S01]  /*19c30*/  R2UR UR4, R4 ;  /* 0x00000000040472ca */ /* 0x000fe200000e0000 */
[----:B------:R-:W-:Y:S01]  /*19c40*/  @UP0 ULDC UR20, c[0x0][0x4ac] ;  /* 0x00012b0000140ab9 */ /* 0x000fe20000000800 */
[----:B------:R-:W-:Y:S01]  /*19c50*/  UIADD3.X UR51, URZ, UR21, URZ, UP2, !UPT ;  /* 0x000000153f337290 */ /* 0x000fe200097fe43f */
[----:B------:R-:W-:Y:S01]  /*19c60*/  @UP0 ULDC UR48, c[0x0][0x4ac] ;  /* 0x00012b0000300ab9 */ /* 0x000fe20000000800 */
[----:B------:R-:W-:Y:S01]  /*19c70*/  UIADD3 UR38, -UR9, URZ, URZ ;  /* 0x0000003f09267290 */ /* 0x000fe2000fffe13f */
[----:B------:R-:W-:Y:S01]  /*19c80*/  ULDC UR14, c[0x0][0x4cc] ;  /* 0x00013300000e7ab9 */ /* 0x000fe20000000800 */
[----:B------:R-:W-:Y:S01]  /*19c90*/  ULDC UR22, c[0x0][0x4ec] ;  /* 0x00013b0000167ab9 */ /* 0x000fe20000000800 */
[----:B------:R-:W-:Y:S02]  /*19ca0*/  UIMAD.WIDE.U32 UR20, UR9, UR20, URZ ;  /* 0x00000014091472a5 */ /* 0x000fe4000f8e003f */
[----:B------:R-:W-:-:S02]  /*19cb0*/  UIADD3 UR52, -UR17, URZ, URZ ;  /* 0x0000003f11347290 */ /* 0x000fc4000fffe13f */
[----:B------:R-:W-:Y:S01]  /*19cc0*/  UIMAD.WIDE.U32 UR48, UR17, UR48, URZ ;  /* 0x00000030113072a5 */ /* 0x000fe2000f8e003f */
[----:B------:R-:W-:Y:S01]  /*19cd0*/  @UP0 ULDC UR34, c[0x0][0x4b0] ;  /* 0x00012c0000220ab9 */ /* 0x000fe20000000800 */
[----:B------:R-:W-:Y:S02]  /*19ce0*/  UIMAD UR19, UR19, UR14, UR22 ;  /* 0x0000000e131372a4 */ /* 0x000fe4000f8e0216 */
[----:B------:R-:W-:Y:S01]  /*19cf0*/  UIMAD UR11, UR11, UR14, UR22 ;  /* 0x0000000e0b0b72a4 */ /* 0x000fe2000f8e0216 */
[----:B------:R-:W-:Y:S02]  /*19d00*/  @UP0 ULDC UR42, c[0x0][0x4b0] ;  /* 0x00012c00002a0ab9 */ /* 0x000fe40000000800 */
[----:B------:R-:W-:Y:S01]  /*19d10*/  UMOV UR22, UR9 ;  /* 0x0000000900167c82 */ /* 0x000fe20008000000 */
[----:B------:R-:W-:Y:S01]  /*19d20*/  UIMAD UR38, UR10, UR38, UR30 ;  /* 0x000000260a2672a4 */ /* 0x000fe2000f8e021e */
[----:B------:R-:W-:Y:S01]  /*19d30*/  R2UR UR30, R8 ;  /* 0x00000000081e72ca */ /* 0x000fe200000e0000 */
[----:B------:R-:W-:Y:S01]  /*19d40*/  UMOV UR14, UR17 ;  /* 0x00000011000e7c82 */ /* 0x000fe20008000000 */
[----:B------:R-:W-:Y:S01]  /*19d50*/  UIMAD UR10, UR10, UR52, UR18 ;  /* 0x000000340a0a72a4 */ /* 0x000fe2000f8e0212 */
[----:B------:R-:W-:Y:S01]  /*19d60*/  R2UR UR18, R10 ;  /* 0x000000000a1272ca */ /* 0x000fe200000e0000 */
[----:B------:R-:W-:Y:S01]  /*19d70*/  @UP0 USHF.R.U32.HI UR22, URZ, UR34, UR21 ;  /* 0x000000223f160299 */ /* 0x000fe20008011615 */
[----:B------:R-:W-:Y:S01]  /*19d80*/  R2UR UR34, R11 ;  /* 0x000000000b2272ca */ /* 0x000fe200000e0000 */
[----:B------:R-:W-:Y:S01]  /*19d90*/  ULDC.64 UR12, c[0x0][0x4d0] ;  /* 0x00013400000c7ab9 */ /* 0x000fe20000000a00 */
[----:B------:R-:W-:Y:S01]  /*19da0*/  ULDC.64 UR46, c[0x0][0x4f0] ;  /* 0x00013c00002e7ab9 */ /* 0x000fe20000000a00 */
[----:B------:R-:W-:Y:S01]  /*19db0*/  @UP0 USHF.R.U32.HI UR14, URZ, UR42, UR49 ;  /* 0x0000002a3f0e0299 */ /* 0x000fe20008011631 */
[----:B------:R-:W-:Y:S01]  /*19dc0*/  R2UR UR42, R14 ;  /* 0x000000000e2a72ca */ /* 0x000fe200000e0000 */
[----:B------:R-:W-:Y:S01]  /*19dd0*/  UIMAD UR20, UR38, UR12, UR46 ;  /* 0x0000000c261472a4 */ /* 0x000fe2000f8e022e */
[----:B------:R-:W-:Y:S01]  /*19de0*/  R2UR UR38, R13 ;  /* 0x000000000d2672ca */ /* 0x000fe200000e0000 */
[----:B------:R-:W-:Y:S01]  /*19df0*/  UIMAD UR12, UR10, UR12, UR46 ;  /* 0x0000000c0a0c72a4 */ /* 0x000fe2000f8e022e */
[----:B------:R-:W-:Y:S01]  /*19e00*/  R2UR UR10, R17 ;  /* 0x00000000110a72ca */ /* 0x000fe200000e0000 */
[----:B------:R-:W-:-:S02]  /*19e10*/  UIADD3 UR21, -UR22, URZ, URZ ;  /* 0x0000003f16157290 */ /* 0x000fc4000fffe13f */
[----:B------:R-:W-:Y:S02]  /*19e20*/  UIADD3 UR46, -UR14, URZ, URZ ;  /* 0x0000003f0e2e7290 */ /* 0x000fe4000fffe13f */
[----:B------:R-:W-:Y:S02]  /*19e30*/  UIADD3 UR29, UR29, 0x30000, URZ ;  /* 0x000300001d1d7890 */ /* 0x000fe4000fffe03f */
[----:B------:R-:W-:Y:S02]  /*19e40*/  UIMAD UR21, UR41, UR21, UR9 ;  /* 0x00000015291572a4 */ /* 0x000fe4000f8e0209 */
[----:B------:R-:W-:Y:S02]  /*19e50*/  UIADD3 UR32, UR28, 0x2000, URZ ;  /* 0x000020001c207890 */ /* 0x000fe4000fffe03f */
[----:B------:R-:W-:Y:S02]  /*19e60*/  UIMAD UR41, UR41, UR46, UR17 ;  /* 0x0000002e292972a4 */ /* 0x000fe4000f8e0211 */
[----:B------:R-:W-:-:S02]  /*19e70*/  UIADD3 UR36, UR28, 0x4000, URZ ;  /* 0x000040001c247890 */ /* 0x000fc4000fffe03f */
[----:B------:R-:W-:Y:S02]  /*19e80*/  UIADD3 UR40, UR28, 0x6000, URZ ;  /* 0x000060001c287890 */ /* 0x000fe4000fffe03f */
[----:B------:R-:W-:Y:S02]  /*19e90*/  UIADD3 UR16, UR16, 0x20000, URZ ;  /* 0x0002000010107890 */ /* 0x000fe4000fffe03f */
[----:B------:R-:W-:Y:S02]  /*19ea0*/  UIMAD UR21, UR21, UR13, UR47 ;  /* 0x0000000d151572a4 */ /* 0x000fe4000f8e022f */
[----:B------:R-:W-:Y:S02]  /*19eb0*/  UPRMT UR4, UR4, 0x5410, URZ ;  /* 0x0000541004047896 */ /* 0x000fe4000800003f */
[----:B------:R-:W-:Y:S02]  /*19ec0*/  UIADD3 UR8, UR8, 0x20000, URZ ;  /* 0x0002000008087890 */ /* 0x000fe4000fffe03f */
[----:B------:R-:W-:Y:S01]  /*19ed0*/  UIMAD UR13, UR41, UR13, UR47 ;  /* 0x0000000d290d72a4 */ /* 0x000fe2000f8e022f */
[----:B------:R-:W-:Y:S01]  /*19ee0*/  UMOV UR44, 0x0 ;  /* 0x00000000002c7882 */ /* 0x000fe20000000000 */
[----:B------:R-:W-:Y:S01]  /*19ef0*/  UMOV UR45, 0x10000000 ;  /* 0x10000000002d7882 */ /* 0x000fe20000000000 */
[----:B------:R-:W-:Y:S01]  /*19f00*/  UMOV UR35, UR31 ;  /* 0x0000001f00237c82 */ /* 0x000fe20008000000 */
[----:B------:R-:W-:Y:S01]  /*19f10*/  UMOV UR33, UR29 ;  /* 0x0000001d00217c82 */ /* 0x000fe20008000000 */
[----:B------:R-:W-:Y:S01]  /*19f20*/  UMOV UR39, UR31 ;  /* 0x0000001f00277c82 */ /* 0x000fe20008000000 */
[----:B------:R-:W-:Y:S01]  /*19f30*/  UMOV UR37, UR29 ;  /* 0x0000001d00257c82 */ /* 0x000fe20008000000 */
[----:B------:R0:W-:Y:S01]  /*19f40*/  UTMALDG.2D [UR28], [UR26], desc[UR44] ;  /* 0x00002c1c1a0075b4 */ /* 0x0001e20008009000 */
[----:B------:R-:W-:Y:S01]  /*19f50*/  UMOV UR43, UR31 ;  /* 0x0000001f002b7c82 */ /* 0x000fe20008000000 */
[----:B------:R-:W-:Y:S01]  /*19f60*/  UMOV UR41, UR29 ;  /* 0x0000001d00297c82 */ /* 0x000fe20008000000 */
[----:B------:R-:W-:Y:S01]  /*19f70*/  UMOV UR17, UR29 ;  /* 0x0000001d00117c82 */ /* 0x000fe20008000000 */
[----:B------:R-:W-:Y:S01]  /*19f80*/  UMOV UR9, UR29 ;  /* 0x0000001d00097c82 */ /* 0x000fe20008000000 */
[----:B------:R0:W-:Y:S01]  /*19f90*/  UTMALDG.2D [UR32], [UR26], desc[UR44] ;  /* 0x00002c201a0075b4 */ /* 0x0001e20008009000 */
[----:B------:R0:W-:Y:S01]  /*19fa0*/  UTMALDG.2D [UR36], [UR26], desc[UR44] ;  /* 0x00002c241a0075b4 */ /* 0x0001e20008009000 */
[----:B------:R0:W-:Y:S01]  /*19fb0*/  UTMALDG.2D [UR40], [UR26], desc[UR44] ;  /* 0x00002c281a0075b4 */ /* 0x0001e20008009000 */
[----:B------:R0:W-:Y:S01]  /*19fc0*/  UTMALDG.5D.IM2COL [UR16], [UR50], UR4 ;  /* 0x00000010320073b4 */ /* 0x0001e20008060004 */
[----:B------:R0:W-:Y:S02]  /*19fd0*/  UTMALDG.5D.IM2COL [UR8], [UR50], UR4 ;  /* 0x00000008320073b4 */ /* 0x0001e40008060004 */
[----:B0-----:R-:W-:Y:S05]  /*19fe0*/  @P3 BRA `(.L_x_528) ;  /* 0xfffffff400fc3947 */ /* 0x001fea000383ffff */
.L_x_524:
[----:B------:R-:W-:Y:S05]  /*19ff0*/  WARPSYNC.ALL ;  /* 0x0000000000007948 */ /* 0x000fea0003800000 */
[----:B------:R-:W-:-:S13]  /*1a000*/  ELECT P0, URZ, PT ;  /* 0x00000000003f782f */ /* 0x000fda0003800000 */
[----:B------:R-:W-:Y:S05]  /*1a010*/  @!P0 EXIT ;  /* 0x000000000000894d */ /* 0x000fea0003800000 */
[----:B------:R-:W-:-:S04]  /*1a020*/  ULOP3.LUT UR6, UR6, 0x2, URZ, 0xfc, !UPT ;  /* 0x0000000206067892 */ /* 0x000fc8000f8efc3f */
[----:B------:R-:W-:-:S06]  /*1a030*/  UISETP.NE.AND UP0, UPT, UR6, 0x3, UPT ;  /* 0x000000030600788c */ /* 0x000fcc000bf05270 */
[----:B------:R-:W-:-:S13]  /*1a040*/  PLOP3.LUT P0, PT, PT, PT, UP0, 0x80, 0x0 ;  /* 0x000000000000781c */ /* 0x000fda0003f0f008 */
[----:B------:R-:W-:Y:S05]  /*1a050*/  @!P0 BRA `(.L_x_529) ;  /* 0x0000000000048947 */ /* 0x000fea0003800000 */
[----:B------:R-:W-:Y:S01]  /*1a060*/  BPT.TRAP 0x1 ;  /* 0x000000040000795c */ /* 0x000fe20000300000 */
.L_x_529:
[----:B------:R-:W0:Y:S01]  /*1a070*/  S2UR UR7, SR_CgaCtaId ;  /* 0x00000000000779c3 */ /* 0x000e220000008800 */
[----:B------:R-:W-:Y:S01]  /*1a080*/  ULOP3.LUT UP0, URZ, UR5, 0x4, URZ, 0xc0, !UPT ;  /* 0x00000004053f7892 */ /* 0x000fe2000f80c03f */
[----:B------:R-:W-:Y:S01]  /*1a090*/  UMOV UR6, 0x400 ;  /* 0x0000040000067882 */ /* 0x000fe20000000000 */
[----:B------:R-:W-:Y:S02]  /*1a0a0*/  USHF.L.U32 UR4, UR5, 0x3, URZ ;  /* 0x0000000305047899 */ /* 0x000fe4000800063f */
[----:B------:R-:W-:Y:S02]  /*1a0b0*/  USEL UR8, URZ, 0x1, UP0 ;  /* 0x000000013f087887 */ /* 0x000fe40008000000 */
[----:B------:R-:W-:-:S04]  /*1a0c0*/  ULOP3.LUT UR5, UR5, 0x3, URZ, 0xc0, !UPT ;  /* 0x0000000305057892 */ /* 0x000fc8000f8ec03f */
[----:B------:R-:W-:-:S05]  /*1a0d0*/  IMAD.U32 R0, RZ, RZ, UR8 ;  /* 0x00000008ff007e24 */ /* 0x000fca000f8e00ff */
[----:B------:R-:W-:Y:S01]  /*1a0e0*/  SHF.L.U32 R0, R0, 0x1f, RZ ;  /* 0x0000001f00007819 */ /* 0x000fe200000006ff */
[----:B0-----:R-:W-:Y:S02]  /*1a0f0*/  ULEA UR7, UR7, UR6, 0x18 ;  /* 0x0000000607077291 */ /* 0x001fe4000f8ec03f */
[----:B------:R-:W-:Y:S02]  /*1a100*/  ULOP3.LUT UR6, UR4, 0x18, URZ, 0xc0, !UPT ;  /* 0x0000001804067892 */ /* 0x000fe4000f8ec03f */
[----:B------:R-:W-:-:S04]  /*1a110*/  UIADD3 UR4, UR7, 0x30020, URZ ;  /* 0x0003002007047890 */ /* 0x000fc8000fffe03f */
[----:B------:R-:W-:-:S12]  /*1a120*/  UIADD3 UR6, UR4, UR6, URZ ;  /* 0x0000000604067290 */ /* 0x000fd8000fffe03f */
.L_x_530:
[----:B0-----:R-:W-:-:S04]  /*1a130*/  IMAD.U32 R3, RZ, RZ, UR6 ;  /* 0x00000006ff037e24 */ /* 0x001fc8000f8e00ff */
[----:B------:R0:W1:Y:S03]  /*1a140*/  SYNCS.PHASECHK.TRANS64.TRYWAIT P0, [R3+URZ], R0 ;  /* 0x00000000030075a7 */ /* 0x000066000800017f */
[----:B-1----:R-:W-:Y:S05]  /*1a150*/  @!P0 NANOSLEEP.SYNCS 0x989680 ;  /* 0x009896800000895d */ /* 0x002fea0003900000 */
[----:B------:R-:W1:Y:S02]  /*1a160*/  @!P0 SYNCS.PHASECHK.TRANS64 P0, [R3+URZ], R0 ;  /* 0x00000000030085a7 */ /* 0x000e64000800007f */
[----:B-1----:R-:W-:Y:S05]  /*1a170*/  @!P0 BRA `(.L_x_530) ;  /* 0xfffffffc00ec8947 */ /* 0x002fea000383ffff */
[----:B------:R-:W-:-:S04]  /*1a180*/  UIADD3 UR5, UR5, 0x1, URZ ;  /* 0x0000000105057890 */ /* 0x000fc8000fffe03f */
[----:B------:R-:W-:Y:S02]  /*1a190*/  UISETP.EQ.XOR UP0, UPT, UR5, 0x4, !UP0 ;  /* 0x000000040500788c */ /* 0x000fe4000c702a70 */
[----:B------:R-:W-:Y:S02]  /*1a1a0*/  UISETP.NE.AND UP1, UPT, UR5, 0x4, UPT ;  /* 0x000000040500788c */ /* 0x000fe4000bf25270 */
[----:B------:R-:W-:Y:S02]  /*1a1b0*/  USEL UR6, URZ, 0x1, !UP0 ;  /* 0x000000013f067887 */ /* 0x000fe4000c000000 */
[----:B------:R-:W-:-:S04]  /*1a1c0*/  USEL UR5, UR5, URZ, UP1 ;  /* 0x0000003f05057287 */ /* 0x000fc80008800000 */
[----:B0-----:R-:W-:Y:S01]  /*1a1d0*/  IMAD.U32 R0, RZ, RZ, UR6 ;  /* 0x00000006ff007e24 */ /* 0x001fe2000f8e00ff */
[----:B------:R-:W-:-:S04]  /*1a1e0*/  ULEA UR7, UR5, UR4, 0x3 ;  /* 0x0000000405077291 */ /* 0x000fc8000f8e183f */
[----:B------:R-:W-:-:S08]  /*1a1f0*/  SHF.L.U32 R0, R0, 0x1f, RZ ;  /* 0x0000001f00007819 */ /* 0x000fd000000006ff */
.L_x_531:
[----:B0-----:R-:W-:-:S04]  /*1a200*/  IMAD.U32 R3, RZ, RZ, UR7 ;  /* 0x00000007ff037e24 */ /* 0x001fc8000f8e00ff */
[----:B------:R0:W1:Y:S03]  /*1a210*/  SYNCS.PHASECHK.TRANS64.TRYWAIT P0, [R3+URZ], R0 ;  /* 0x00000000030075a7 */ /* 0x000066000800017f */
[----:B-1----:R-:W-:Y:S05]  /*1a220*/  @!P0 NANOSLEEP.SYNCS 0x989680 ;  /* 0x009896800000895d */ /* 0x002fea0003900000 */
[----:B------:R-:W1:Y:S02]  /*1a230*/  @!P0 SYNCS.PHASECHK.TRANS64 P0, [R3+URZ], R0 ;  /* 0x00000000030085a7 */ /* 0x000e64000800007f */
[----:B-1----:R-:W-:Y:S05]  /*1a240*/  @!P0 BRA `(.L_x_531) ;  /* 0xfffffffc00ec8947 */ /* 0x002fea000383ffff */
[----:B------:R-:W-:-:S04]  /*1a250*/  UIADD3 UR5, UR5, 0x1, URZ ;  /* 0x0000000105057890 */ /* 0x000fc8000fffe03f */
[----:B------:R-:W-:Y:S02]  /*1a260*/  UISETP.EQ.XOR UP0, UPT, UR5, 0x4, UP0 ;  /* 0x000000040500788c */ /* 0x000fe40008702a70 */
[----:B------:R-:W-:Y:S02]  /*1a270*/  UISETP.NE.AND UP1, UPT, UR5, 0x4, UPT ;  /* 0x000000040500788c */ /* 0x000fe4000bf25270 */
[----:B------:R-:W-:Y:S02]  /*1a280*/  USEL UR6, URZ, 0x1, !UP0 ;  /* 0x000000013f067887 */ /* 0x000fe4000c000000 */
[----:B------:R-:W-:-:S04]  /*1a290*/  USEL UR5, UR5, URZ, UP1 ;  /* 0x0000003f05057287 */ /* 0x000fc80008800000 */
[----:B0-----:R-:W-:Y:S01]  /*1a2a0*/  IMAD.U32 R0, RZ, RZ, UR6 ;  /* 0x00000006ff007e24 */ /* 0x001fe2000f8e00ff */
[----:B------:R-:W-:-:S04]  /*1a2b0*/  ULEA UR7, UR5, UR4, 0x3 ;  /* 0x0000000405077291 */ /* 0x000fc8000f8e183f */
[----:B------:R-:W-:-:S08]  /*1a2c0*/  SHF.L.U32 R0, R0, 0x1f, RZ ;  /* 0x0000001f00007819 */ /* 0x000fd000000006ff */
.L_x_532:
        /* <DEDUP_REMOVED lines=13> */
.L_x_533:
[----:B0-----:R-:W-:-:S04]  /*1a3a0*/  IMAD.U32 R3, RZ, RZ, UR5 ;  /* 0x00000005ff037e24 */ /* 0x001fc8000f8e00ff */
[----:B------:R0:W1:Y:S03]  /*1a3b0*/  SYNCS.PHASECHK.TRANS64.TRYWAIT P0, [R3+URZ], R0 ;  /* 0x00000000030075a7 */ /* 0x000066000800017f */
[----:B-1----:R-:W-:Y:S05]  /*1a3c0*/  @!P0 NANOSLEEP.SYNCS 0x989680 ;  /* 0x009896800000895d */ /* 0x002fea0003900000 */
[----:B------:R-:W1:Y:S02]  /*1a3d0*/  @!P0 SYNCS.PHASECHK.TRANS64 P0, [R3+URZ], R0 ;  /* 0x00000000030085a7 */ /* 0x000e64000800007f */
[----:B-1----:R-:W-:Y:S05]  /*1a3e0*/  @P0 EXIT ;  /* 0x000000000000094d */ /* 0x002fea0003800000 */
[----:B------:R-:W-:Y:S05]  /*1a3f0*/  BRA `(.L_x_533) ;  /* 0xfffffffc00e87947 */ /* 0x000fea000383ffff */
.L_x_534:
[----:B------:R-:W-:-:S00]  /*1a400*/  BRA `(.L_x_534) ;  /* 0xfffffffc00fc7947 */ /* 0x000fc0000383ffff */
[----:B------:R-:W-:-:S00]  /*1a410*/  NOP ;  /* 0x0000000000007918 */ /* 0x000fc00000000000 */
        /* <DEDUP_REMOVED lines=14> */
.L_x_535:


//--------------------- .nv.shared._ZN7cutlass13device_kernelINS_4conv6kernel13ConvUniversalINS1_16ConvProblemShapeILNS1_8OperatorE2ELi3EEENS1_10collective14CollectiveConvINS1_46MainloopSm90TmaGmmaWarpSpecializedImplicitGemmILS5_2ELi4ELi3EN4cute5tupleIJNSA_1CILi1EEESD_SD_EEENS1_36KernelImplicitTmaWarpSpecializedSm90ELi1EEENSB_IJNSC_ILi256EEENSB_IJNSC_ILi128EEEEEENSB_IJNSC_ILi64EEEEEEEEENS_10bfloat16_tESN_NSA_8TiledMMAINSA_8MMA_AtomIJNSA_4SM904GMMA28MMA_64x128x16_F32BF16BF16_SSILNSR_5MajorE1ELST_1ELNSR_7ScaleInE1ELSU_1EEEEEENSA_6LayoutISE_NSB_IJNSC_ILi0EEESY_SY_EEEEENSB_IJNSA_10UnderscoreES11_S11_EEEEENS7_6detail26Sm90ImplicitGemmTileTraitsINSA_13SM90_TMA_LOADENSA_14ComposedLayoutINSA_7SwizzleILi3ELi4ELi3EEENSA_18smem_ptr_flag_bitsILi16EEENSX_INSB_IJNSB_IJSK_NSC_ILi4EEEEEENSB_IJNSC_ILi8EEES1E_EEENSB_IJSD_S1C_EEEEEENSB_IJNSB_IJSD_NSC_ILi4096EEEEEENSB_IJSK_NSC_ILi512EEEEEENSB_IJSY_NSC_ILi16384EEEEEEEEEEEEEvEENS15_INSA_20SM90_TMA_LOAD_IM2COLENS17_IS19_S1B_NSX_INSB_IJNSB_IJSK_NSC_ILi2EEEEEES1F_S1G_EEENSB_IJS1J_S1L_NSB_IJSY_NSC_ILi8192EEEEEEEEEEEEEvEEEENS_8epilogue10collective6detail29Sm90TmaWarpSpecializedAdapterINS24_15DefaultEpilogueISN_NSB_IJlNSB_IJSD_lllEEESY_EEES29_NS23_6thread17LinearCombinationISN_Li1EffLNS2A_9ScaleType4KindE0ELNS_15FloatRoundStyleE2ESN_EENS_4gemm15EpilogueDefaultEEEEEvvEEEEvNT_6ParamsE --------------------------
	.section	.nv.shared._ZN7cutlass13device_kernelINS_4conv6kernel13ConvUniversalINS1_16ConvProblemShapeILNS1_8OperatorE2ELi3EEENS1_10collective14CollectiveConvINS1_46MainloopSm90TmaGmmaWarpSpecializedImplicitGemmILS5_2ELi4ELi3EN4cute5tupleIJNSA_1CILi1EEESD_SD_EEENS1_36KernelImplicitTmaWarpSpecializedSm90ELi1EEENSB_IJNSC_ILi256EEENSB_IJNSC_ILi128EEEEEENSB_IJNSC_ILi64EEEEEEEEENS_10bfloat16_tESN_NSA_8TiledMMAINSA_8MMA_AtomIJNSA_4SM904GMMA28MMA_64x128x16_F32BF16BF16_SSILNSR_5MajorE1ELST_1ELNSR_7ScaleInE1ELSU_1EEEEEENSA_6LayoutISE_NSB_IJNSC_ILi0EEESY_SY_EEEEENSB_IJNSA_10UnderscoreES11_S11_EEEEENS7_6detail26Sm90ImplicitGemmTileTraitsINSA_13SM90_TMA_LOADENSA_14ComposedLayoutINSA_7SwizzleILi3ELi4ELi3EEENSA_18smem_ptr_flag_bitsILi16EEENSX_INSB_IJNSB_IJSK_NSC_ILi4EEEEEENSB_IJNSC_ILi8EEES1E_EEENSB_IJSD_S1C_EEEEEENSB_IJNSB_IJSD_NSC_ILi4096EEEEEENSB_IJSK_NSC_ILi512EEEEEENSB_IJSY_NSC_ILi16384EEEEEEEEEEEEEvEENS15_INSA_20SM90_TMA_LOAD_IM2COLENS17_IS19_S1B_NSX_INSB_IJNSB_IJSK_NSC_ILi2EEEEEES1F_S1G_EEENSB_IJS1J_S1L_NSB_IJSY_NSC_ILi8192EEEEEEEEEEEEEvEEEENS_8epilogue10collective6detail29Sm90TmaWarpSpecializedAdapterINS24_15DefaultEpilogueISN_NSB_IJlNSB_IJSD_lllEEESY_EEES29_NS23_6thread17LinearCombinationISN_Li1EffLNS2A_9ScaleType4KindE0ELNS_15FloatRoundStyleE2ESN_EENS_4gemm15EpilogueDefaultEEEEEvvEEEEvNT_6ParamsE,"aw",@nobits
	.sectionflags	@""
	.align	16
	.zero		1024


//--------------------- .nv.shared.reserved.0     --------------------------
	.section	.nv.shared.reserved.0,"aw",@nobits
	.weak		__nv_reservedSMEM_offset_0_alias
	.size		__nv_reservedSMEM_offset_0_alias, 0, 0
	.other		__nv_reservedSMEM_offset_0_alias,@"STO_CUDA_RESERVED_SHARED STV_DEFAULT"
__nv_reservedSMEM_offset_0_alias:
	.zero		0


//--------------------- .nv.global                --------------------------
	.section	.nv.global,"aw",@nobits
.nv.global:
	.type		_ZN39_INTERNAL_d715296c_4_k_cu_2a3b16f2_38354cute1_E,@object
	.size		_ZN39_INTERNAL_d715296c_4_k_cu_2a3b16f2_38354cute1_E,(_ZN39_INTERNAL_d715296c_4_k_cu_2a3b16f2_38354cuda3std3__45__cpo6cbeginE - _ZN39_INTERNAL_d715296c_4_k_cu_2a3b16f2_38354cute1_E)
_ZN39_INTERNAL_d715296c_4_k_cu_2a3b16f2_38354cute1_E:
	.zero		1
	.type		_ZN39_INTERNAL_d715296c_4_k_cu_2a3b16f2_38354cuda3std3__45__cpo6cbeginE,@object
	.size		_ZN39_INTERNAL_d715296c_4_k_cu_2a3b16f2_38354cuda3std3__45__cpo6cbeginE,(_ZN39_INTERNAL_d715296c_4_k_cu_2a3b16f2_38354cuda3std3__48in_placeE - _ZN39_INTERNAL_d715296c_4_k_cu_2a3b16f2_38354cuda3std3__45__cpo6cbeginE)
_ZN39_INTERNAL_d715296c_4_k_cu_2a3b16f2_38354cuda3std3__45__cpo6cbeginE:
	.zero		1
	.type		_ZN39_INTERNAL_d715296c_4_k_cu_2a3b16f2_38354cuda3std3__48in_placeE,@object
	.size		_ZN39_INTERNAL_d715296c_4_k_cu_2a3b16f2_38354cuda3std3__48in_placeE,(_ZN39_INTERNAL_d715296c_4_k_cu_2a3b16f2_38354cuda3std6ranges3__45__cpo9iter_moveE - _ZN39_INTERNAL_d715296c_4_k_cu_2a3b16f2_38354cuda3std3__48in_placeE)
_ZN39_INTERNAL_d715296c_4_k_cu_2a3b16f2_38354cuda3std3__48in_placeE:
	.zero		1
	.type		_ZN39_INTERNAL_d715296c_4_k_cu_2a3b16f2_38354cuda3std6ranges3__45__cpo9iter_moveE,@object
	.size		_ZN39_INTERNAL_d715296c_4_k_cu_2a3b16f2_38354cuda3std6ranges3__45__cpo9iter_moveE,(_ZN39_INTERNAL_d715296c_4_k_cu_2a3b16f2_38354cuda3std3__45__cpo5beginE - _ZN39_INTERNAL_d715296c_4_k_cu_2a3b16f2_38354cuda3std6ranges3__45__cpo9iter_moveE)
_ZN39_INTERNAL_d715296c_4_k_cu_2a3b16f2_38354cuda3std6ranges3__45__cpo9iter_moveE:
	.zero		1
	.type		_ZN39_INTERNAL_d715296c_4_k_cu_2a3b16f2_38354cuda3std3__45__cpo5beginE,@object
	.size		_ZN39_INTERNAL_d715296c_4_k_cu_2a3b16f2_38354cuda3std3__45__cpo5beginE,(_ZN39_INTERNAL_d715296c_4_k_cu_2a3b16f2_38354cuda3std3__441_GLOBAL__N__d715296c_4_k_cu_2a3b16f2_38356ignoreE - _ZN39_INTERNAL_d715296c_4_k_cu_2a3b16f2_38354cuda3std3__45__cpo5beginE)
_ZN39_INTERNAL_d715296c_4_k_cu_2a3b16f2_38354cuda3std3__45__cpo5beginE:
	.zero		1
	.type		_ZN39_INTERNAL_d715296c_4_k_cu_2a3b16f2_38354cuda3std3__441_GLOBAL__N__d715296c_4_k_cu_2a3b16f2_38356ignoreE,@object
	.size		_ZN39_INTERNAL_d715296c_4_k_cu_2a3b16f2_38354cuda3std3__441_GLOBAL__N__d715296c_4_k_cu_2a3b16f2_38356ignoreE,(_ZN39_INTERNAL_d715296c_4_k_cu_2a3b16f2_38354cute7productE - _ZN39_INTERNAL_d715296c_4_k_cu_2a3b16f2_38354cuda3std3__441_GLOBAL__N__d715296c_4_k_cu_2a3b16f2_38356ignoreE)
_ZN39_INTERNAL_d715296c_4_k_cu_2a3b16f2_38354cuda3std3__441_GLOBAL__N__d715296c_4_k_cu_2a3b16f2_38356ignoreE:
	.zero		1
	.type		_ZN39_INTERNAL_d715296c_4_k_cu_2a3b16f2_38354cute7productE,@object
	.size		_ZN39_INTERNAL_d715296c_4_k_cu_2a3b16f2_38354cute7productE,(_ZN39_INTERNAL_d715296c_4_k_cu_2a3b16f2_38354cuda3std3__45__cpo3endE - _ZN39_INTERNAL_d715296c_4_k_cu_2a3b16f2_38354cute7productE)
_ZN39_INTERNAL_d715296c_4_k_cu_2a3b16f2_38354cute7productE:
	.zero		1
	.type		_ZN39_INTERNAL_d715296c_4_k_cu_2a3b16f2_38354cuda3std3__45__cpo3endE,@object
	.size		_ZN39_INTERNAL_d715296c_4_k_cu_2a3b16f2_38354cuda3std3__45__cpo3endE,(_ZN39_INTERNAL_d715296c_4_k_cu_2a3b16f2_38354cuda3std3__419piecewise_constructE - _ZN39_INTERNAL_d715296c_4_k_cu_2a3b16f2_38354cuda3std3__45__cpo3endE)
_ZN39_INTERNAL_d715296c_4_k_cu_2a3b16f2_38354cuda3std3__45__cpo3endE:
	.zero		1
	.type		_ZN39_INTERNAL_d715296c_4_k_cu_2a3b16f2_38354cuda3std3__419piecewise_constructE,@object
	.size		_ZN39_INTERNAL_d715296c_4_k_cu_2a3b16f2_38354cuda3std3__419piecewise_constructE,(_ZN39_INTERNAL_d715296c_4_k_cu_2a3b16f2_38354cuda3std3__45__cpo4cendE - _ZN39_INTERNAL_d715296c_4_k_cu_2a3b16f2_38354cuda3std3__419piecewise_constructE)
_ZN39_INTERNAL_d715296c_4_k_cu_2a3b16f2_38354cuda3std3__419piecewise_constructE:
	.zero		1
	.type		_ZN39_INTERNAL_d715296c_4_k_cu_2a3b16f2_38354cuda3std3__45__cpo4cendE,@object
	.size		_ZN39_INTERNAL_d715296c_4_k_cu_2a3b16f2_38354cuda3std3__45__cpo4cendE,(_ZN39_INTERNAL_d715296c_4_k_cu_2a3b16f2_38354cuda3std6ranges3__45__cpo4swapE - _ZN39_INTERNAL_d715296c_4_k_cu_2a3b16f2_38354cuda3std3__45__cpo4cendE)
_ZN39_INTERNAL_d715296c_4_k_cu_2a3b16f2_38354cuda3std3__45__cpo4cendE:
	.zero		1
	.type		_ZN39_INTERNAL_d715296c_4_k_cu_2a3b16f2_38354cuda3std6ranges3__45__cpo4swapE,@object
	.size		_ZN39_INTERNAL_d715296c_4_k_cu_2a3b16f2_38354cuda3std6ranges3__45__cpo4swapE,(.L_7 - _ZN39_INTERNAL_d715296c_4_k_cu_2a3b16f2_38354cuda3std6ranges3__45__cpo4swapE)
_ZN39_INTERNAL_d715296c_4_k_cu_2a3b16f2_38354cuda3std6ranges3__45__cpo4swapE:
	.zero		1
.L_7:


//--------------------- .nv.constant0._ZN7cutlass13device_kernelINS_4conv6kernel13ConvUniversalINS1_16ConvProblemShapeILNS1_8OperatorE2ELi3EEENS1_10collective14CollectiveConvINS1_46MainloopSm90TmaGmmaWarpSpecializedImplicitGemmILS5_2ELi4ELi3EN4cute5tupleIJNSA_1CILi1EEESD_SD_EEENS1_36KernelImplicitTmaWarpSpecializedSm90ELi1EEENSB_IJNSC_ILi256EEENSB_IJNSC_ILi128EEEEEENSB_IJNSC_ILi64EEEEEEEEENS_10bfloat16_tESN_NSA_8TiledMMAINSA_8MMA_AtomIJNSA_4SM904GMMA28MMA_64x128x16_F32BF16BF16_SSILNSR_5MajorE1ELST_1ELNSR_7ScaleInE1ELSU_1EEEEEENSA_6LayoutISE_NSB_IJNSC_ILi0EEESY_SY_EEEEENSB_IJNSA_10UnderscoreES11_S11_EEEEENS7_6detail26Sm90ImplicitGemmTileTraitsINSA_13SM90_TMA_LOADENSA_14ComposedLayoutINSA_7SwizzleILi3ELi4ELi3EEENSA_18smem_ptr_flag_bitsILi16EEENSX_INSB_IJNSB_IJSK_NSC_ILi4EEEEEENSB_IJNSC_ILi8EEES1E_EEENSB_IJSD_S1C_EEEEEENSB_IJNSB_IJSD_NSC_ILi4096EEEEEENSB_IJSK_NSC_ILi512EEEEEENSB_IJSY_NSC_ILi16384EEEEEEEEEEEEEvEENS15_INSA_20SM90_TMA_LOAD_IM2COLENS17_IS19_S1B_NSX_INSB_IJNSB_IJSK_NSC_ILi2EEEEEES1F_S1G_EEENSB_IJS1J_S1L_NSB_IJSY_NSC_ILi8192EEEEEEEEEEEEEvEEEENS_8epilogue10collective6detail29Sm90TmaWarpSpecializedAdapterINS24_15DefaultEpilogueISN_NSB_IJlNSB_IJSD_lllEEESY_EEES29_NS23_6thread17LinearCombinationISN_Li1EffLNS2A_9ScaleType4KindE0ELNS_15FloatRoundStyleE2ESN_EENS_4gemm15EpilogueDefaultEEEEEvvEEEEvNT_6ParamsE --------------------------
	.section	.nv.constant0._ZN7cutlass13device_kernelINS_4conv6kernel13ConvUniversalINS1_16ConvProblemShapeILNS1_8OperatorE2ELi3EEENS1_10collective14CollectiveConvINS1_46MainloopSm90TmaGmmaWarpSpecializedImplicitGemmILS5_2ELi4ELi3EN4cute5tupleIJNSA_1CILi1EEESD_SD_EEENS1_36KernelImplicitTmaWarpSpecializedSm90ELi1EEENSB_IJNSC_ILi256EEENSB_IJNSC_ILi128EEEEEENSB_IJNSC_ILi64EEEEEEEEENS_10bfloat16_tESN_NSA_8TiledMMAINSA_8MMA_AtomIJNSA_4SM904GMMA28MMA_64x128x16_F32BF16BF16_SSILNSR_5MajorE1ELST_1ELNSR_7ScaleInE1ELSU_1EEEEEENSA_6LayoutISE_NSB_IJNSC_ILi0EEESY_SY_EEEEENSB_IJNSA_10UnderscoreES11_S11_EEEEENS7_6detail26Sm90ImplicitGemmTileTraitsINSA_13SM90_TMA_LOADENSA_14ComposedLayoutINSA_7SwizzleILi3ELi4ELi3EEENSA_18smem_ptr_flag_bitsILi16EEENSX_INSB_IJNSB_IJSK_NSC_ILi4EEEEEENSB_IJNSC_ILi8EEES1E_EEENSB_IJSD_S1C_EEEEEENSB_IJNSB_IJSD_NSC_ILi4096EEEEEENSB_IJSK_NSC_ILi512EEEEEENSB_IJSY_NSC_ILi16384EEEEEEEEEEEEEvEENS15_INSA_20SM90_TMA_LOAD_IM2COLENS17_IS19_S1B_NSX_INSB_IJNSB_IJSK_NSC_ILi2EEEEEES1F_S1G_EEENSB_IJS1J_S1L_NSB_IJSY_NSC_ILi8192EEEEEEEEEEEEEvEEEENS_8epilogue10collective6detail29Sm90TmaWarpSpecializedAdapterINS24_15DefaultEpilogueISN_NSB_IJlNSB_IJSD_lllEEESY_EEES29_NS23_6thread17LinearCombinationISN_Li1EffLNS2A_9ScaleType4KindE0ELNS_15FloatRoundStyleE2ESN_EENS_4gemm15EpilogueDefaultEEEEEvvEEEEvNT_6ParamsE,"a",@progbits
	.sectionflags	@""
	.align	4
.nv.constant0._ZN7cutlass13device_kernelINS_4conv6kernel13ConvUniversalINS1_16ConvProblemShapeILNS1_8OperatorE2ELi3EEENS1_10collective14CollectiveConvINS1_46MainloopSm90TmaGmmaWarpSpecializedImplicitGemmILS5_2ELi4ELi3EN4cute5tupleIJNSA_1CILi1EEESD_SD_EEENS1_36KernelImplicitTmaWarpSpecializedSm90ELi1EEENSB_IJNSC_ILi256EEENSB_IJNSC_ILi128EEEEEENSB_IJNSC_ILi64EEEEEEEEENS_10bfloat16_tESN_NSA_8TiledMMAINSA_8MMA_AtomIJNSA_4SM904GMMA28MMA_64x128x16_F32BF16BF16_SSILNSR_5MajorE1ELST_1ELNSR_7ScaleInE1ELSU_1EEEEEENSA_6LayoutISE_NSB_IJNSC_ILi0EEESY_SY_EEEEENSB_IJNSA_10UnderscoreES11_S11_EEEEENS7_6detail26Sm90ImplicitGemmTileTraitsINSA_13SM90_TMA_LOADENSA_14ComposedLayoutINSA_7SwizzleILi3ELi4ELi3EEENSA_18smem_ptr_flag_bitsILi16EEENSX_INSB_IJNSB_IJSK_NSC_ILi4EEEEEENSB_IJNSC_ILi8EEES1E_EEENSB_IJSD_S1C_EEEEEENSB_IJNSB_IJSD_NSC_ILi4096EEEEEENSB_IJSK_NSC_ILi512EEEEEENSB_IJSY_NSC_ILi16384EEEEEEEEEEEEEvEENS15_INSA_20SM90_TMA_LOAD_IM2COLENS17_IS19_S1B_NSX_INSB_IJNSB_IJSK_NSC_ILi2EEEEEES1F_S1G_EEENSB_IJS1J_S1L_NSB_IJSY_NSC_ILi8192EEEEEEEEEEEEEvEEEENS_8epilogue10collective6detail29Sm90TmaWarpSpecializedAdapterINS24_15DefaultEpilogueISN_NSB_IJlNSB_IJSD_lllEEESY_EEES29_NS23_6thread17LinearCombinationISN_Li1EffLNS2A_9ScaleType4KindE0ELNS_15FloatRoundStyleE2ESN_EENS_4gemm15EpilogueDefaultEEEEEvvEEEEvNT_6ParamsE:
	.zero		1664


//--------------------- SYMBOLS --------------------------

	.type		.nv.reservedSmem.offset0,@object
	.size		.nv.reservedSmem.offset0,0x4
